// auto-generated by cutlass_sweep.gemm — config: {"arch": "sm_90", "cluster_m": 1, "cluster_n": 1, "dtype": "e4m3", "stages": 4, "tile_k": 64, "tile_m": 128, "tile_n": 64}
#include "cutlass/cutlass.h"
#include "cutlass/gemm/collective/collective_builder.hpp"
#include "cutlass/gemm/device/gemm_universal_adapter.h"
#include "cutlass/gemm/kernel/gemm_universal.hpp"
#include "cutlass/epilogue/collective/collective_builder.hpp"

using ElemA = cutlass::float_e4m3_t;
using ElemB = cutlass::float_e4m3_t;
using ElemCD = cutlass::float_e4m3_t;
using Acc  = float;
using TileShape    = cute::Shape<cute::_128, cute::_64, cute::_64>;
using ClusterShape = cute::Shape<cute::_1, cute::_1, cute::_1>;

using CollectiveEpilogue = typename cutlass::epilogue::collective::CollectiveBuilder<
    cutlass::arch::Sm90, cutlass::arch::OpClassTensorOp,
    TileShape, ClusterShape,
    cutlass::epilogue::collective::EpilogueTileAuto,
    Acc, Acc,
    ElemCD, cutlass::layout::RowMajor, 128 / cutlass::sizeof_bits<ElemCD>::value,
    ElemCD, cutlass::layout::RowMajor, 128 / cutlass::sizeof_bits<ElemCD>::value,
    cutlass::epilogue::collective::EpilogueScheduleAuto
  >::CollectiveOp;

using CollectiveMainloop = typename cutlass::gemm::collective::CollectiveBuilder<
    cutlass::arch::Sm90, cutlass::arch::OpClassTensorOp,
    ElemA, cutlass::layout::RowMajor, 128 / cutlass::sizeof_bits<ElemA>::value,
    ElemB, cutlass::layout::ColumnMajor, 128 / cutlass::sizeof_bits<ElemB>::value,
    Acc,
    TileShape, ClusterShape,
    cutlass::gemm::collective::StageCount<4>,
    cutlass::gemm::collective::KernelScheduleAuto
  >::CollectiveOp;

using GemmKernel = cutlass::gemm::kernel::GemmUniversal<
    cute::Shape<int,int,int,int>,
    CollectiveMainloop,
    CollectiveEpilogue
>;
using Gemm = cutlass::gemm::device::GemmUniversalAdapter<GemmKernel>;

// Force the device kernel symbol into the cubin without needing a host main.
auto* _anchor = &cutlass::device_kernel<GemmKernel>;


// ===== COMPILED SASS (sm_90a) =====

	.target	sm_90a

	.elftype	@"ET_EXEC"


//--------------------- .note.nv.tkinfo           --------------------------
	.section	.note.nv.tkinfo,"",@"SHT_NOTE"
	.sectionflags	@"SHF_NOTE_NV_TKINFO"
	.tkinfo
        /*0018*/ 	.word	0x00000002
        /*0030*/ 	.string	""
        /*0030*/ 	.string	"ptxas"
        /*0030*/ 	.string	"Cuda compilation tools, release 13.0, V13.0.88"
        /*0030*/ 	.string	"Build cuda_13.0.r13.0/compiler.36424714_0"
        /*0030*/ 	.string	"-arch sm_90a -m 64 "



//--------------------- .note.nv.cuinfo           --------------------------
	.section	.note.nv.cuinfo,"",@"SHT_NOTE"
	.sectionflags	@"SHF_NOTE_NV_CUINFO"
        /*0018*/ 	.short	0x0002
        /*001a*/ 	.short	0x005a
        /*001c*/ 	.short	0x0082
	.zero		2


//--------------------- .nv.info                  --------------------------
	.section	.nv.info,"",@"SHT_CUDA_INFO"
	.align	4


	//----- nvinfo : EIATTR_REGCOUNT
	.align		4
        /*0000*/ 	.byte	0x04, 0x2f
        /*0002*/ 	.short	(.L_12 - .L_11)
	.align		4
.L_11:
        /*0004*/ 	.word	index@(_ZN7cutlass13device_kernelINS_4gemm6kernel13GemmUniversalIN4cute5tupleIJiiiiEEENS1_10collective13CollectiveMmaINS1_37MainloopSm90TmaGmmaWarpSpecializedFP8ILi4ENS5_IJNS4_1CILi1EEESB_SB_EEENS1_35KernelTmaWarpSpecializedCooperativeEEENS5_IJNSA_ILi128EEENSA_ILi64EEESG_EEENS_12float_e4m3_tENS5_IJlSB_lEEESI_SJ_NS4_8TiledMMAINS4_8MMA_AtomIJNS4_4SM904GMMA30MMA_64x64x32_F32E4M3E4M3_SS_TNILNSN_7ScaleInE1ELSP_1EEEEEENS4_6LayoutINS5_IJNSA_ILi2EEESB_SB_EEENS5_IJSB_NSA_ILi0EEESV_EEEEENS5_IJNS4_10UnderscoreESY_SY_EEEEENS4_13SM90_TMA_LOADENS4_14ComposedLayoutINS4_7SwizzleILi2ELi4ELi3EEENS4_18smem_ptr_flag_bitsILi8EEENSS_INS5_IJNSA_ILi8EEESG_EEENS5_IJSG_SB_EEEEEEEvNS4_8identityES11_S1B_vS1C_EENS_8epilogue10collective6detail29Sm90TmaWarpSpecializedAdapterINS1F_15DefaultEpilogueISI_SJ_SJ_NS1E_6thread17LinearCombinationISI_Li1EffLNS1J_9ScaleType4KindE0ELNS_15FloatRoundStyleE2ESI_EENS1_15EpilogueDefaultEEEEEvvEEEEvNT_6ParamsE)
        /*0008*/ 	.word	0x000000a8


	//----- nvinfo : EIATTR_FRAME_SIZE
	.align		4
.L_12:
        /*000c*/ 	.byte	0x04, 0x11
        /*000e*/ 	.short	(.L_14 - .L_13)
	.align		4
.L_13:
        /*0010*/ 	.word	index@(_ZN7cutlass13device_kernelINS_4gemm6kernel13GemmUniversalIN4cute5tupleIJiiiiEEENS1_10collective13CollectiveMmaINS1_37MainloopSm90TmaGmmaWarpSpecializedFP8ILi4ENS5_IJNS4_1CILi1EEESB_SB_EEENS1_35KernelTmaWarpSpecializedCooperativeEEENS5_IJNSA_ILi128EEENSA_ILi64EEESG_EEENS_12float_e4m3_tENS5_IJlSB_lEEESI_SJ_NS4_8TiledMMAINS4_8MMA_AtomIJNS4_4SM904GMMA30MMA_64x64x32_F32E4M3E4M3_SS_TNILNSN_7ScaleInE1ELSP_1EEEEEENS4_6LayoutINS5_IJNSA_ILi2EEESB_SB_EEENS5_IJSB_NSA_ILi0EEESV_EEEEENS5_IJNS4_10UnderscoreESY_SY_EEEEENS4_13SM90_TMA_LOADENS4_14ComposedLayoutINS4_7SwizzleILi2ELi4ELi3EEENS4_18smem_ptr_flag_bitsILi8EEENSS_INS5_IJNSA_ILi8EEESG_EEENS5_IJSG_SB_EEEEEEEvNS4_8identityES11_S1B_vS1C_EENS_8epilogue10collective6detail29Sm90TmaWarpSpecializedAdapterINS1F_15DefaultEpilogueISI_SJ_SJ_NS1E_6thread17LinearCombinationISI_Li1EffLNS1J_9ScaleType4KindE0ELNS_15FloatRoundStyleE2ESI_EENS1_15EpilogueDefaultEEEEEvvEEEEvNT_6ParamsE)
        /*0014*/ 	.word	0x00000000


	//----- nvinfo : EIATTR_MIN_STACK_SIZE
	.align		4
.L_14:
        /*0018*/ 	.byte	0x04, 0x12
        /*001a*/ 	.short	(.L_16 - .L_15)
	.align		4
.L_15:
        /*001c*/ 	.word	index@(_ZN7cutlass13device_kernelINS_4gemm6kernel13GemmUniversalIN4cute5tupleIJiiiiEEENS1_10collective13CollectiveMmaINS1_37MainloopSm90TmaGmmaWarpSpecializedFP8ILi4ENS5_IJNS4_1CILi1EEESB_SB_EEENS1_35KernelTmaWarpSpecializedCooperativeEEENS5_IJNSA_ILi128EEENSA_ILi64EEESG_EEENS_12float_e4m3_tENS5_IJlSB_lEEESI_SJ_NS4_8TiledMMAINS4_8MMA_AtomIJNS4_4SM904GMMA30MMA_64x64x32_F32E4M3E4M3_SS_TNILNSN_7ScaleInE1ELSP_1EEEEEENS4_6LayoutINS5_IJNSA_ILi2EEESB_SB_EEENS5_IJSB_NSA_ILi0EEESV_EEEEENS5_IJNS4_10UnderscoreESY_SY_EEEEENS4_13SM90_TMA_LOADENS4_14ComposedLayoutINS4_7SwizzleILi2ELi4ELi3EEENS4_18smem_ptr_flag_bitsILi8EEENSS_INS5_IJNSA_ILi8EEESG_EEENS5_IJSG_SB_EEEEEEEvNS4_8identityES11_S1B_vS1C_EENS_8epilogue10collective6detail29Sm90TmaWarpSpecializedAdapterINS1F_15DefaultEpilogueISI_SJ_SJ_NS1E_6thread17LinearCombinationISI_Li1EffLNS1J_9ScaleType4KindE0ELNS_15FloatRoundStyleE2ESI_EENS1_15EpilogueDefaultEEEEEvvEEEEvNT_6ParamsE)
        /*0020*/ 	.word	0x00000000
.L_16:


//--------------------- .nv.compat                --------------------------
	.section	.nv.compat,"",@"SHT_CUDA_COMPAT_INFO"
	.align	4
        /*0000*/ 	.byte	0x02, 0x09, 0x01, 0x00, 0x02, 0x02, 0x04, 0x00, 0x02, 0x05, 0x05, 0x00, 0x03, 0x07, 0x01, 0x01
        /*0010*/ 	.byte	0x02, 0x03, 0x01, 0x00, 0x02, 0x06, 0x01, 0x00, 0x04, 0x0b, 0x08, 0x00, 0x00, 0x00, 0x00, 0x00
        /*0020*/ 	.byte	0x00, 0x00, 0x00, 0x00


//--------------------- .nv.info._ZN7cutlass13device_kernelINS_4gemm6kernel13GemmUniversalIN4cute5tupleIJiiiiEEENS1_10collective13CollectiveMmaINS1_37MainloopSm90TmaGmmaWarpSpecializedFP8ILi4ENS5_IJNS4_1CILi1EEESB_SB_EEENS1_35KernelTmaWarpSpecializedCooperativeEEENS5_IJNSA_ILi128EEENSA_ILi64EEESG_EEENS_12float_e4m3_tENS5_IJlSB_lEEESI_SJ_NS4_8TiledMMAINS4_8MMA_AtomIJNS4_4SM904GMMA30MMA_64x64x32_F32E4M3E4M3_SS_TNILNSN_7ScaleInE1ELSP_1EEEEEENS4_6LayoutINS5_IJNSA_ILi2EEESB_SB_EEENS5_IJSB_NSA_ILi0EEESV_EEEEENS5_IJNS4_10UnderscoreESY_SY_EEEEENS4_13SM90_TMA_LOADENS4_14ComposedLayoutINS4_7SwizzleILi2ELi4ELi3EEENS4_18smem_ptr_flag_bitsILi8EEENSS_INS5_IJNSA_ILi8EEESG_EEENS5_IJSG_SB_EEEEEEEvNS4_8identityES11_S1B_vS1C_EENS_8epilogue10collective6detail29Sm90TmaWarpSpecializedAdapterINS1F_15DefaultEpilogueISI_SJ_SJ_NS1E_6thread17LinearCombinationISI_Li1EffLNS1J_9ScaleType4KindE0ELNS_15FloatRoundStyleE2ESI_EENS1_15EpilogueDefaultEEEEEvvEEEEvNT_6ParamsE --------------------------
	.section	.nv.info._ZN7cutlass13device_kernelINS_4gemm6kernel13GemmUniversalIN4cute5tupleIJiiiiEEENS1_10collective13CollectiveMmaINS1_37MainloopSm90TmaGmmaWarpSpecializedFP8ILi4ENS5_IJNS4_1CILi1EEESB_SB_EEENS1_35KernelTmaWarpSpecializedCooperativeEEENS5_IJNSA_ILi128EEENSA_ILi64EEESG_EEENS_12float_e4m3_tENS5_IJlSB_lEEESI_SJ_NS4_8TiledMMAINS4_8MMA_AtomIJNS4_4SM904GMMA30MMA_64x64x32_F32E4M3E4M3_SS_TNILNSN_7ScaleInE1ELSP_1EEEEEENS4_6LayoutINS5_IJNSA_ILi2EEESB_SB_EEENS5_IJSB_NSA_ILi0EEESV_EEEEENS5_IJNS4_10UnderscoreESY_SY_EEEEENS4_13SM90_TMA_LOADENS4_14ComposedLayoutINS4_7SwizzleILi2ELi4ELi3EEENS4_18smem_ptr_flag_bitsILi8EEENSS_INS5_IJNSA_ILi8EEESG_EEENS5_IJSG_SB_EEEEEEEvNS4_8identityES11_S1B_vS1C_EENS_8epilogue10collective6detail29Sm90TmaWarpSpecializedAdapterINS1F_15DefaultEpilogueISI_SJ_SJ_NS1E_6thread17LinearCombinationISI_Li1EffLNS1J_9ScaleType4KindE0ELNS_15FloatRoundStyleE2ESI_EENS1_15EpilogueDefaultEEEEEvvEEEEvNT_6ParamsE,"",@"SHT_CUDA_INFO"
	.sectionflags	@""
	.align	4


	//----- nvinfo : EIATTR_CUDA_API_VERSION
	.align		4
        /*0000*/ 	.byte	0x04, 0x37
        /*0002*/ 	.short	(.L_18 - .L_17)
.L_17:
        /*0004*/ 	.word	0x00000082


	//----- nvinfo : EIATTR_KPARAM_INFO
	.align		4
.L_18:
        /*0008*/ 	.byte	0x04, 0x17
        /*000a*/ 	.short	(.L_20 - .L_19)
.L_19:
        /*000c*/ 	.word	0x00000000
        /*0010*/ 	.short	0x0000
        /*0012*/ 	.short	0x0070
        /*0014*/ 	.byte	0x00, 0xf0, 0x01, 0x10


	//----- nvinfo : EIATTR_SPARSE_MMA_MASK
	.align		4
.L_20:
        /*0018*/ 	.byte	0x03, 0x50
        /*001a*/ 	.short	0x0000


	//----- nvinfo : EIATTR_MAXREG_COUNT
	.align		4
        /*001c*/ 	.byte	0x03, 0x1b
        /*001e*/ 	.short	0x00a8


	//----- nvinfo : EIATTR_NUM_BARRIERS
	.align		4
        /*0020*/ 	.byte	0x02, 0x4c
        /*0022*/ 	.byte	0x01
	.zero		1


	//----- nvinfo : EIATTR_MERCURY_ISA_VERSION
	.align		4
        /*0024*/ 	.byte	0x03, 0x5f
        /*0026*/ 	.short	0x0101


	//----- nvinfo : EIATTR_INT_WARP_WIDE_INSTR_OFFSETS
	.align		4
        /*0028*/ 	.byte	0x04, 0x31
        /*002a*/ 	.short	(.L_22 - .L_21)


	//   ....[0]....
.L_21:
        /*002c*/ 	.word	0x000003a0


	//   ....[1]....
        /*0030*/ 	.word	0x000003b0


	//   ....[2]....
        /*0034*/ 	.word	0x000004c0


	//----- nvinfo : EIATTR_COOP_GROUP_MASK_REGIDS
	.align		4
.L_22:
        /*0038*/ 	.byte	0x04, 0x29
        /*003a*/ 	.short	(.L_24 - .L_23)


	//   ....[0]....
.L_23:
        /*003c*/ 	.word	0xffffffff


	//   ....[1]....
        /*0040*/ 	.word	0xffffffff


	//   ....[2]....
        /*0044*/ 	.word	0xffffffff


	//   ....[3]....
        /*0048*/ 	.word	0xffffffff


	//   ....[4]....
        /*004c*/ 	.word	0xffffffff


	//----- nvinfo : EIATTR_COOP_GROUP_INSTR_OFFSETS
	.align		4
.L_24:
        /*0050*/ 	.byte	0x04, 0x28
        /*0052*/ 	.short	(.L_26 - .L_25)


	//   ....[0]....
.L_25:
        /*0054*/ 	.word	0x00000060


	//   ....[1]....
        /*0058*/ 	.word	0x00000070


	//   ....[2]....
        /*005c*/ 	.word	0x00000130


	//   ....[3]....
        /*0060*/ 	.word	0x000002c0


	//   ....[4]....
        /*0064*/ 	.word	0x00000fe0


	//----- nvinfo : EIATTR_REG_RECONFIG
	.align		4
.L_26:
        /*0068*/ 	.byte	0x01, 0x54
	.zero		2


	//----- nvinfo : EIATTR_MBARRIER_INSTR_OFFSETS
	.align		4
        /*006c*/ 	.byte	0x04, 0x39
        /*006e*/ 	.short	(.L_28 - .L_27)


	//   ....[0]....
.L_27:
        /*0070*/ 	.word	0x00000230
        /*0074*/ 	.word	0x000000ff
        /*0078*/ 	.word	0x00000000
        /*007c*/ 	.short	0x0100
        /*007e*/ 	.byte	0x08
	.zero		1


	//   ....[1]....
        /*0080*/ 	.word	0x00000240
        /*0084*/ 	.word	0x000000ff
        /*0088*/ 	.word	0x00000020
        /*008c*/ 	.short	0x0100
        /*008e*/ 	.byte	0x08
	.zero		1


	//   ....[2]....
        /*0090*/ 	.word	0x00000250
        /*0094*/ 	.word	0x000000ff
        /*0098*/ 	.word	0x00000008
        /*009c*/ 	.short	0x0100
        /*009e*/ 	.byte	0x08
	.zero		1


	//   ....[3]....
        /*00a0*/ 	.word	0x00000260
        /*00a4*/ 	.word	0x000000ff
        /*00a8*/ 	.word	0x00000028
        /*00ac*/ 	.short	0x0100
        /*00ae*/ 	.byte	0x08
	.zero		1


	//   ....[4]....
        /*00b0*/ 	.word	0x00000270
        /*00b4*/ 	.word	0x000000ff
        /*00b8*/ 	.word	0x00000010
        /*00bc*/ 	.short	0x0100
        /*00be*/ 	.byte	0x08
	.zero		1


	//   ....[5]....
        /*00c0*/ 	.word	0x00000280
        /*00c4*/ 	.word	0x000000ff
        /*00c8*/ 	.word	0x00000030
        /*00cc*/ 	.short	0x0100
        /*00ce*/ 	.byte	0x08
	.zero		1


	//   ....[6]....
        /*00d0*/ 	.word	0x00000290
        /*00d4*/ 	.word	0x000000ff
        /*00d8*/ 	.word	0x00000018
        /*00dc*/ 	.short	0x0100
        /*00de*/ 	.byte	0x08
	.zero		1


	//   ....[7]....
        /*00e0*/ 	.word	0x000002a0
        /*00e4*/ 	.word	0x000000ff
        /*00e8*/ 	.word	0x00000038
        /*00ec*/ 	.short	0x0100
        /*00ee*/ 	.byte	0x08
	.zero		1


	//   ....[8]....
        /*00f0*/ 	.word	0x00000530
        /*00f4*/ 	.word	0x000000ff
        /*00f8*/ 	.word	0x00000050
        /*00fc*/ 	.short	0x0100
        /*00fe*/ 	.byte	0x06
	.zero		1


	//   ....[9]....
        /*0100*/ 	.word	0x00000590
        /*0104*/ 	.word	0x000000ff
        /*0108*/ 	.word	0x00000058
        /*010c*/ 	.short	0x0100
        /*010e*/ 	.byte	0x06
	.zero		1


	//   ....[10]....
        /*0110*/ 	.word	0x00001310
        /*0114*/ 	.word	0x000000ff
        /*0118*/ 	.word	0x00000000
        /*011c*/ 	.short	0x010a
        /*011e*/ 	.byte	0x06
	.zero		1


	//   ....[11]....
        /*0120*/ 	.word	0x00001350
        /*0124*/ 	.word	0x000000ff
        /*0128*/ 	.word	0x00000000
        /*012c*/ 	.short	0x010a
        /*012e*/ 	.byte	0x06
	.zero		1


	//   ....[12]....
        /*0130*/ 	.word	0x00001980
        /*0134*/ 	.word	0x000000ff
        /*0138*/ 	.word	0x00000000
        /*013c*/ 	.short	0x010a
        /*013e*/ 	.byte	0x0c
	.zero		1


	//   ....[13]....
        /*0140*/ 	.word	0x000019c0
        /*0144*/ 	.word	0x000000ff
        /*0148*/ 	.word	0x00000000
        /*014c*/ 	.short	0x010a
        /*014e*/ 	.byte	0x0c
	.zero		1


	//   ....[14]....
        /*0150*/ 	.word	0x00001df0
        /*0154*/ 	.word	0x000000ff
        /*0158*/ 	.word	0x00000000
        /*015c*/ 	.short	0x0101
        /*015e*/ 	.byte	0x08
	.zero		1


	//   ....[15]....
        /*0160*/ 	.word	0x00002220
        /*0164*/ 	.word	0x000000ff
        /*0168*/ 	.word	0x00000000
        /*016c*/ 	.short	0x0101
        /*016e*/ 	.byte	0x06
	.zero		1


	//   ....[16]....
        /*0170*/ 	.word	0x00005bd0
        /*0174*/ 	.word	0x00000012
        /*0178*/ 	.word	0x00000020
        /*017c*/ 	.short	0x010a
        /*017e*/ 	.byte	0x3f
	.zero		1


	//   ....[17]....
        /*0180*/ 	.word	0x00005f90
        /*0184*/ 	.word	0x00000003
        /*0188*/ 	.word	0x00000058
        /*018c*/ 	.short	0x0101
        /*018e*/ 	.byte	0x3f
	.zero		1


	//   ....[18]....
        /*0190*/ 	.word	0x000066b0
        /*0194*/ 	.word	0x00000005
        /*0198*/ 	.word	0x00000000
        /*019c*/ 	.short	0x010a
        /*019e*/ 	.byte	0x3f
	.zero		1


	//   ....[19]....
        /*01a0*/ 	.word	0x00006730
        /*01a4*/ 	.word	0x00000007
        /*01a8*/ 	.word	0x00000000
        /*01ac*/ 	.short	0x010a
        /*01ae*/ 	.byte	0x3f
	.zero		1


	//   ....[20]....
        /*01b0*/ 	.word	0x000067c0
        /*01b4*/ 	.word	0x00000006
        /*01b8*/ 	.word	0x00000000
        /*01bc*/ 	.short	0x010a
        /*01be*/ 	.byte	0x3f
	.zero		1


	//   ....[21]....
        /*01c0*/ 	.word	0x00006850
        /*01c4*/ 	.word	0x00000003
        /*01c8*/ 	.word	0x00000000
        /*01cc*/ 	.short	0x010a
        /*01ce*/ 	.byte	0x3f
	.zero		1


	//   ....[22]....
        /*01d0*/ 	.word	0x000068c0
        /*01d4*/ 	.word	0x00000007
        /*01d8*/ 	.word	0x00000000
        /*01dc*/ 	.short	0x010a
        /*01de*/ 	.byte	0x3f
	.zero		1


	//   ....[23]....
        /*01e0*/ 	.word	0x00006920
        /*01e4*/ 	.word	0x00000008
        /*01e8*/ 	.word	0x00000000
        /*01ec*/ 	.short	0x010a
        /*01ee*/ 	.byte	0x3f
	.zero		1


	//   ....[24]....
        /*01f0*/ 	.word	0x000069f0
        /*01f4*/ 	.word	0x00000012
        /*01f8*/ 	.word	0x00000020
        /*01fc*/ 	.short	0x010a
        /*01fe*/ 	.byte	0x3f
	.zero		1


	//   ....[25]....
        /*0200*/ 	.word	0x00006ad0
        /*0204*/ 	.word	0x00000005
        /*0208*/ 	.word	0x00000000
        /*020c*/ 	.short	0x010a
        /*020e*/ 	.byte	0x3f
	.zero		1


	//   ....[26]....
        /*0210*/ 	.word	0x00006b20
        /*0214*/ 	.word	0x00000007
        /*0218*/ 	.word	0x00000000
        /*021c*/ 	.short	0x010a
        /*021e*/ 	.byte	0x3f
	.zero		1


	//   ....[27]....
        /*0220*/ 	.word	0x00006b70
        /*0224*/ 	.word	0x00000006
        /*0228*/ 	.word	0x00000000
        /*022c*/ 	.short	0x010a
        /*022e*/ 	.byte	0x3f
	.zero		1


	//----- nvinfo : EIATTR_NUM_MBARRIERS
	.align		4
.L_28:
        /*0230*/ 	.byte	0x03, 0x38
        /*0232*/ 	.short	0x000a


	//----- nvinfo : EIATTR_EXIT_INSTR_OFFSETS
	.align		4
        /*0234*/ 	.byte	0x04, 0x1c
        /*0236*/ 	.short	(.L_30 - .L_29)


	//   ....[0]....
.L_29:
        /*0238*/ 	.word	0x000005e0


	//   ....[1]....
        /*023c*/ 	.word	0x00000eb0


	//   ....[2]....
        /*0240*/ 	.word	0x00005230


	//   ....[3]....
        /*0244*/ 	.word	0x00005870


	//   ....[4]....
        /*0248*/ 	.word	0x000068a0


	//----- nvinfo : EIATTR_MAX_THREADS
	.align		4
.L_30:
        /*024c*/ 	.byte	0x04, 0x05
        /*024e*/ 	.short	(.L_32 - .L_31)
.L_31:
        /*0250*/ 	.word	0x00000180
        /*0254*/ 	.word	0x00000001
        /*0258*/ 	.word	0x00000001


	//----- nvinfo : EIATTR_CRS_STACK_SIZE
	.align		4
.L_32:
        /*025c*/ 	.byte	0x04, 0x1e
        /*025e*/ 	.short	(.L_34 - .L_33)
.L_33:
        /*0260*/ 	.word	0x00000000


	//----- nvinfo : EIATTR_CBANK_PARAM_SIZE
	.align		4
.L_34:
        /*0264*/ 	.byte	0x03, 0x19
        /*0266*/ 	.short	0x0470


	//----- nvinfo : EIATTR_PARAM_CBANK
	.align		4
        /*0268*/ 	.byte	0x04, 0x0a
        /*026a*/ 	.short	(.L_36 - .L_35)
	.align		4
.L_35:
        /*026c*/ 	.word	index@(.nv.constant0._ZN7cutlass13device_kernelINS_4gemm6kernel13GemmUniversalIN4cute5tupleIJiiiiEEENS1_10collective13CollectiveMmaINS1_37MainloopSm90TmaGmmaWarpSpecializedFP8ILi4ENS5_IJNS4_1CILi1EEESB_SB_EEENS1_35KernelTmaWarpSpecializedCooperativeEEENS5_IJNSA_ILi128EEENSA_ILi64EEESG_EEENS_12float_e4m3_tENS5_IJlSB_lEEESI_SJ_NS4_8TiledMMAINS4_8MMA_AtomIJNS4_4SM904GMMA30MMA_64x64x32_F32E4M3E4M3_SS_TNILNSN_7ScaleInE1ELSP_1EEEEEENS4_6LayoutINS5_IJNSA_ILi2EEESB_SB_EEENS5_IJSB_NSA_ILi0EEESV_EEEEENS5_IJNS4_10UnderscoreESY_SY_EEEEENS4_13SM90_TMA_LOADENS4_14ComposedLayoutINS4_7SwizzleILi2ELi4ELi3EEENS4_18smem_ptr_flag_bitsILi8EEENSS_INS5_IJNSA_ILi8EEESG_EEENS5_IJSG_SB_EEEEEEEvNS4_8identityES11_S1B_vS1C_EENS_8epilogue10collective6detail29Sm90TmaWarpSpecializedAdapterINS1F_15DefaultEpilogueISI_SJ_SJ_NS1E_6thread17LinearCombinationISI_Li1EffLNS1J_9ScaleType4KindE0ELNS_15FloatRoundStyleE2ESI_EENS1_15EpilogueDefaultEEEEEvvEEEEvNT_6ParamsE)
        /*0270*/ 	.short	0x0210
        /*0272*/ 	.short	0x0470


	//----- nvinfo : EIATTR_SW_WAR
	.align		4
.L_36:
        /*0274*/ 	.byte	0x04, 0x36
        /*0276*/ 	.short	(.L_38 - .L_37)
.L_37:
        /*0278*/ 	.word	0x00000008
.L_38:


//--------------------- .nv.callgraph             --------------------------
	.section	.nv.callgraph,"",@"SHT_CUDA_CALLGRAPH"
	.align	4
	.sectionentsize	8
	.align		4
        /*0000*/ 	.word	0x00000000
	.align		4
        /*0004*/ 	.word	0xffffffff
	.align		4
        /*0008*/ 	.word	0x00000000
	.align		4
        /*000c*/ 	.word	0xfffffffe
	.align		4
        /*0010*/ 	.word	0x00000000
	.align		4
        /*0014*/ 	.word	0xfffffffd
	.align		4
        /*0018*/ 	.word	0x00000000
	.align		4
        /*001c*/ 	.word	0xfffffffc


//--------------------- .nv.constant4             --------------------------
	.section	.nv.constant4,"a",@progbits
	.align	8
	.align		8
.nv.constant4:
        /*0000*/ 	.dword	_ZN39_INTERNAL_e50828ef_4_k_cu_4eab5baf_46514cuda3std3__45__cpo5beginE
	.align		8
        /*0008*/ 	.dword	_ZN39_INTERNAL_e50828ef_4_k_cu_4eab5baf_46514cuda3std3__45__cpo3endE
	.align		8
        /*0010*/ 	.dword	_ZN39_INTERNAL_e50828ef_4_k_cu_4eab5baf_46514cuda3std3__45__cpo6cbeginE
	.align		8
        /*0018*/ 	.dword	_ZN39_INTERNAL_e50828ef_4_k_cu_4eab5baf_46514cuda3std3__45__cpo4cendE
	.align		8
        /*0020*/ 	.dword	_ZN39_INTERNAL_e50828ef_4_k_cu_4eab5baf_46514cuda3std3__441_GLOBAL__N__e50828ef_4_k_cu_4eab5baf_46516ignoreE
	.align		8
        /*0028*/ 	.dword	_ZN39_INTERNAL_e50828ef_4_k_cu_4eab5baf_46514cuda3std3__419piecewise_constructE
	.align		8
        /*0030*/ 	.dword	_ZN39_INTERNAL_e50828ef_4_k_cu_4eab5baf_46514cuda3std3__48in_placeE
	.align		8
        /*0038*/ 	.dword	_ZN39_INTERNAL_e50828ef_4_k_cu_4eab5baf_46514cuda3std6ranges3__45__cpo4swapE
	.align		8
        /*0040*/ 	.dword	_ZN39_INTERNAL_e50828ef_4_k_cu_4eab5baf_46514cuda3std6ranges3__45__cpo9iter_moveE
	.align		8
        /*0048*/ 	.dword	_ZN39_INTERNAL_e50828ef_4_k_cu_4eab5baf_46514cute7productE
	.align		8
        /*0050*/ 	.dword	_ZN39_INTERNAL_e50828ef_4_k_cu_4eab5baf_46514cute1_E


//--------------------- .text._ZN7cutlass13device_kernelINS_4gemm6kernel13GemmUniversalIN4cute5tupleIJiiiiEEENS1_10collective13CollectiveMmaINS1_37MainloopSm90TmaGmmaWarpSpecializedFP8ILi4ENS5_IJNS4_1CILi1EEESB_SB_EEENS1_35KernelTmaWarpSpecializedCooperativeEEENS5_IJNSA_ILi128EEENSA_ILi64EEESG_EEENS_12float_e4m3_tENS5_IJlSB_lEEESI_SJ_NS4_8TiledMMAINS4_8MMA_AtomIJNS4_4SM904GMMA30MMA_64x64x32_F32E4M3E4M3_SS_TNILNSN_7ScaleInE1ELSP_1EEEEEENS4_6LayoutINS5_IJNSA_ILi2EEESB_SB_EEENS5_IJSB_NSA_ILi0EEESV_EEEEENS5_IJNS4_10UnderscoreESY_SY_EEEEENS4_13SM90_TMA_LOADENS4_14ComposedLayoutINS4_7SwizzleILi2ELi4ELi3EEENS4_18smem_ptr_flag_bitsILi8EEENSS_INS5_IJNSA_ILi8EEESG_EEENS5_IJSG_SB_EEEEEEEvNS4_8identityES11_S1B_vS1C_EENS_8epilogue10collective6detail29Sm90TmaWarpSpecializedAdapterINS1F_15DefaultEpilogueISI_SJ_SJ_NS1E_6thread17LinearCombinationISI_Li1EffLNS1J_9ScaleType4KindE0ELNS_15FloatRoundStyleE2ESI_EENS1_15EpilogueDefaultEEEEEvvEEEEvNT_6ParamsE --------------------------
	.section	.text._ZN7cutlass13device_kernelINS_4gemm6kernel13GemmUniversalIN4cute5tupleIJiiiiEEENS1_10collective13CollectiveMmaINS1_37MainloopSm90TmaGmmaWarpSpecializedFP8ILi4ENS5_IJNS4_1CILi1EEESB_SB_EEENS1_35KernelTmaWarpSpecializedCooperativeEEENS5_IJNSA_ILi128EEENSA_ILi64EEESG_EEENS_12float_e4m3_tENS5_IJlSB_lEEESI_SJ_NS4_8TiledMMAINS4_8MMA_AtomIJNS4_4SM904GMMA30MMA_64x64x32_F32E4M3E4M3_SS_TNILNSN_7ScaleInE1ELSP_1EEEEEENS4_6LayoutINS5_IJNSA_ILi2EEESB_SB_EEENS5_IJSB_NSA_ILi0EEESV_EEEEENS5_IJNS4_10UnderscoreESY_SY_EEEEENS4_13SM90_TMA_LOADENS4_14ComposedLayoutINS4_7SwizzleILi2ELi4ELi3EEENS4_18smem_ptr_flag_bitsILi8EEENSS_INS5_IJNSA_ILi8EEESG_EEENS5_IJSG_SB_EEEEEEEvNS4_8identityES11_S1B_vS1C_EENS_8epilogue10collective6detail29Sm90TmaWarpSpecializedAdapterINS1F_15DefaultEpilogueISI_SJ_SJ_NS1E_6thread17LinearCombinationISI_Li1EffLNS1J_9ScaleType4KindE0ELNS_15FloatRoundStyleE2ESI_EENS1_15EpilogueDefaultEEEEEvvEEEEvNT_6ParamsE,"ax",@progbits
	.align	128
.text._ZN7cutlass13device_kernelINS_4gemm6kernel13GemmUniversalIN4cute5tupleIJiiiiEEENS1_10collective13CollectiveMmaINS1_37MainloopSm90TmaGmmaWarpSpecializedFP8ILi4ENS5_IJNS4_1CILi1EEESB_SB_EEENS1_35KernelTmaWarpSpecializedCooperativeEEENS5_IJNSA_ILi128EEENSA_ILi64EEESG_EEENS_12float_e4m3_tENS5_IJlSB_lEEESI_SJ_NS4_8TiledMMAINS4_8MMA_AtomIJNS4_4SM904GMMA30MMA_64x64x32_F32E4M3E4M3_SS_TNILNSN_7ScaleInE1ELSP_1EEEEEENS4_6LayoutINS5_IJNSA_ILi2EEESB_SB_EEENS5_IJSB_NSA_ILi0EEESV_EEEEENS5_IJNS4_10UnderscoreESY_SY_EEEEENS4_13SM90_TMA_LOADENS4_14ComposedLayoutINS4_7SwizzleILi2ELi4ELi3EEENS4_18smem_ptr_flag_bitsILi8EEENSS_INS5_IJNSA_ILi8EEESG_EEENS5_IJSG_SB_EEEEEEEvNS4_8identityES11_S1B_vS1C_EENS_8epilogue10collective6detail29Sm90TmaWarpSpecializedAdapterINS1F_15DefaultEpilogueISI_SJ_SJ_NS1E_6thread17LinearCombinationISI_Li1EffLNS1J_9ScaleType4KindE0ELNS_15FloatRoundStyleE2ESI_EENS1_15EpilogueDefaultEEEEEvvEEEEvNT_6ParamsE:
        .type           _ZN7cutlass13device_kernelINS_4gemm6kernel13GemmUniversalIN4cute5tupleIJiiiiEEENS1_10collective13CollectiveMmaINS1_37MainloopSm90TmaGmmaWarpSpecializedFP8ILi4ENS5_IJNS4_1CILi1EEESB_SB_EEENS1_35KernelTmaWarpSpecializedCooperativeEEENS5_IJNSA_ILi128EEENSA_ILi64EEESG_EEENS_12float_e4m3_tENS5_IJlSB_lEEESI_SJ_NS4_8TiledMMAINS4_8MMA_AtomIJNS4_4SM904GMMA30MMA_64x64x32_F32E4M3E4M3_SS_TNILNSN_7ScaleInE1ELSP_1EEEEEENS4_6LayoutINS5_IJNSA_ILi2EEESB_SB_EEENS5_IJSB_NSA_ILi0EEESV_EEEEENS5_IJNS4_10UnderscoreESY_SY_EEEEENS4_13SM90_TMA_LOADENS4_14ComposedLayoutINS4_7SwizzleILi2ELi4ELi3EEENS4_18smem_ptr_flag_bitsILi8EEENSS_INS5_IJNSA_ILi8EEESG_EEENS5_IJSG_SB_EEEEEEEvNS4_8identityES11_S1B_vS1C_EENS_8epilogue10collective6detail29Sm90TmaWarpSpecializedAdapterINS1F_15DefaultEpilogueISI_SJ_SJ_NS1E_6thread17LinearCombinationISI_Li1EffLNS1J_9ScaleType4KindE0ELNS_15FloatRoundStyleE2ESI_EENS1_15EpilogueDefaultEEEEEvvEEEEvNT_6ParamsE,@function
        .size           _ZN7cutlass13device_kernelINS_4gemm6kernel13GemmUniversalIN4cute5tupleIJiiiiEEENS1_10collective13CollectiveMmaINS1_37MainloopSm90TmaGmmaWarpSpecializedFP8ILi4ENS5_IJNS4_1CILi1EEESB_SB_EEENS1_35KernelTmaWarpSpecializedCooperativeEEENS5_IJNSA_ILi128EEENSA_ILi64EEESG_EEENS_12float_e4m3_tENS5_IJlSB_lEEESI_SJ_NS4_8TiledMMAINS4_8MMA_AtomIJNS4_4SM904GMMA30MMA_64x64x32_F32E4M3E4M3_SS_TNILNSN_7ScaleInE1ELSP_1EEEEEENS4_6LayoutINS5_IJNSA_ILi2EEESB_SB_EEENS5_IJSB_NSA_ILi0EEESV_EEEEENS5_IJNS4_10UnderscoreESY_SY_EEEEENS4_13SM90_TMA_LOADENS4_14ComposedLayoutINS4_7SwizzleILi2ELi4ELi3EEENS4_18smem_ptr_flag_bitsILi8EEENSS_INS5_IJNSA_ILi8EEESG_EEENS5_IJSG_SB_EEEEEEEvNS4_8identityES11_S1B_vS1C_EENS_8epilogue10collective6detail29Sm90TmaWarpSpecializedAdapterINS1F_15DefaultEpilogueISI_SJ_SJ_NS1E_6thread17LinearCombinationISI_Li1EffLNS1J_9ScaleType4KindE0ELNS_15FloatRoundStyleE2ESI_EENS1_15EpilogueDefaultEEEEEvvEEEEvNT_6ParamsE,(.L_x_137 - _ZN7cutlass13device_kernelINS_4gemm6kernel13GemmUniversalIN4cute5tupleIJiiiiEEENS1_10collective13CollectiveMmaINS1_37MainloopSm90TmaGmmaWarpSpecializedFP8ILi4ENS5_IJNS4_1CILi1EEESB_SB_EEENS1_35KernelTmaWarpSpecializedCooperativeEEENS5_IJNSA_ILi128EEENSA_ILi64EEESG_EEENS_12float_e4m3_tENS5_IJlSB_lEEESI_SJ_NS4_8TiledMMAINS4_8MMA_AtomIJNS4_4SM904GMMA30MMA_64x64x32_F32E4M3E4M3_SS_TNILNSN_7ScaleInE1ELSP_1EEEEEENS4_6LayoutINS5_IJNSA_ILi2EEESB_SB_EEENS5_IJSB_NSA_ILi0EEESV_EEEEENS5_IJNS4_10UnderscoreESY_SY_EEEEENS4_13SM90_TMA_LOADENS4_14ComposedLayoutINS4_7SwizzleILi2ELi4ELi3EEENS4_18smem_ptr_flag_bitsILi8EEENSS_INS5_IJNSA_ILi8EEESG_EEENS5_IJSG_SB_EEEEEEEvNS4_8identityES11_S1B_vS1C_EENS_8epilogue10collective6detail29Sm90TmaWarpSpecializedAdapterINS1F_15DefaultEpilogueISI_SJ_SJ_NS1E_6thread17LinearCombinationISI_Li1EffLNS1J_9ScaleType4KindE0ELNS_15FloatRoundStyleE2ESI_EENS1_15EpilogueDefaultEEEEEvvEEEEvNT_6ParamsE)
        .other          _ZN7cutlass13device_kernelINS_4gemm6kernel13GemmUniversalIN4cute5tupleIJiiiiEEENS1_10collective13CollectiveMmaINS1_37MainloopSm90TmaGmmaWarpSpecializedFP8ILi4ENS5_IJNS4_1CILi1EEESB_SB_EEENS1_35KernelTmaWarpSpecializedCooperativeEEENS5_IJNSA_ILi128EEENSA_ILi64EEESG_EEENS_12float_e4m3_tENS5_IJlSB_lEEESI_SJ_NS4_8TiledMMAINS4_8MMA_AtomIJNS4_4SM904GMMA30MMA_64x64x32_F32E4M3E4M3_SS_TNILNSN_7ScaleInE1ELSP_1EEEEEENS4_6LayoutINS5_IJNSA_ILi2EEESB_SB_EEENS5_IJSB_NSA_ILi0EEESV_EEEEENS5_IJNS4_10UnderscoreESY_SY_EEEEENS4_13SM90_TMA_LOADENS4_14ComposedLayoutINS4_7SwizzleILi2ELi4ELi3EEENS4_18smem_ptr_flag_bitsILi8EEENSS_INS5_IJNSA_ILi8EEESG_EEENS5_IJSG_SB_EEEEEEEvNS4_8identityES11_S1B_vS1C_EENS_8epilogue10collective6detail29Sm90TmaWarpSpecializedAdapterINS1F_15DefaultEpilogueISI_SJ_SJ_NS1E_6thread17LinearCombinationISI_Li1EffLNS1J_9ScaleType4KindE0ELNS_15FloatRoundStyleE2ESI_EENS1_15EpilogueDefaultEEEEEvvEEEEvNT_6ParamsE,@"STO_CUDA_ENTRY STV_DEFAULT"
_ZN7cutlass13device_kernelINS_4gemm6kernel13GemmUniversalIN4cute5tupleIJiiiiEEENS1_10collective13CollectiveMmaINS1_37MainloopSm90TmaGmmaWarpSpecializedFP8ILi4ENS5_IJNS4_1CILi1EEESB_SB_EEENS1_35KernelTmaWarpSpecializedCooperativeEEENS5_IJNSA_ILi128EEENSA_ILi64EEESG_EEENS_12float_e4m3_tENS5_IJlSB_lEEESI_SJ_NS4_8TiledMMAINS4_8MMA_AtomIJNS4_4SM904GMMA30MMA_64x64x32_F32E4M3E4M3_SS_TNILNSN_7ScaleInE1ELSP_1EEEEEENS4_6LayoutINS5_IJNSA_ILi2EEESB_SB_EEENS5_IJSB_NSA_ILi0EEESV_EEEEENS5_IJNS4_10UnderscoreESY_SY_EEEEENS4_13SM90_TMA_LOADENS4_14ComposedLayoutINS4_7SwizzleILi2ELi4ELi3EEENS4_18smem_ptr_flag_bitsILi8EEENSS_INS5_IJNSA_ILi8EEESG_EEENS5_IJSG_SB_EEEEEEEvNS4_8identityES11_S1B_vS1C_EENS_8epilogue10collective6detail29Sm90TmaWarpSpecializedAdapterINS1F_15DefaultEpilogueISI_SJ_SJ_NS1E_6thread17LinearCombinationISI_Li1EffLNS1J_9ScaleType4KindE0ELNS_15FloatRoundStyleE2ESI_EENS1_15EpilogueDefaultEEEEEvvEEEEvNT_6ParamsE:
[----:B------:R-:W-:Y:S01]  /*0000*/  LDC R1, c[0x0][0x28] ;  /* 0x00000a00ff017b82 */ /* 0x000fe20000000800 */
[----:B------:R-:W0:Y:S01]  /*0010*/  S2R R2, SR_TID.X ;  /* 0x0000000000027919 */ /* 0x000e220000002100 */
[----:B------:R-:W-:Y:S01]  /*0020*/  ELECT P0, URZ, PT ;  /* 0x00000000003f782f */ /* 0x000fe20003800000 */
[----:B------:R-:W-:Y:S01]  /*0030*/  BSSY B0, `(.L_x_0) ;  /* 0x000000f000007945 */ /* 0x000fe20003800000 */
[--C-:B0-----:R-:W-:Y:S02]  /*0040*/  SHF.R.U32.HI R0, RZ, 0x5, R2.reuse ;  /* 0x00000005ff007819 */ /* 0x101fe40000011602 */
[----:B------:R-:W-:-:S03]  /*0050*/  SHF.R.U32.HI R4, RZ, 0x7, R2 ;  /* 0x00000007ff047819 */ /* 0x000fc60000011602 */
[----:B------:R-:W0:Y:S04]  /*0060*/  SHFL.IDX PT, R3, R0, RZ, 0x1f ;  /* 0x00001fff00037589 */ /* 0x000e2800000e0000 */
[----:B------:R1:W2:Y:S01]  /*0070*/  SHFL.IDX PT, R7, R4, RZ, 0x1f ;  /* 0x00001fff04077589 */ /* 0x0002a200000e0000 */
[----:B0-----:R-:W-:-:S13]  /*0080*/  ISETP.NE.OR P0, PT, R3, RZ, !P0 ;  /* 0x000000ff0300720c */ /* 0x001fda0004705670 */
[----:B-12---:R-:W-:Y:S05]  /*0090*/  @P0 BRA `(.L_x_1) ;  /* 0x0000000000200947 */ /* 0x006fea0003800000 */
[----:B------:R-:W-:Y:S02]  /*00a0*/  ULDC.64 UR4, c[0x0][0x198] ;  /* 0x0000660000047ab9 */ /* 0x000fe40000000a00 */
[----:B------:R-:W-:Y:S02]  /*00b0*/  UIADD3 UR6, UP0, UR4, 0xf0, URZ ;  /* 0x000000f004067890 */ /* 0x000fe4000ff1e03f */
[----:B------:R-:W-:Y:S02]  /*00c0*/  UIADD3 UR4, UP1, UR4, 0x1f0, URZ ;  /* 0x000001f004047890 */ /* 0x000fe4000ff3e03f */
[----:B------:R-:W-:Y:S02]  /*00d0*/  UIADD3.X UR7, URZ, UR5, URZ, UP0, !UPT ;  /* 0x000000053f077290 */ /* 0x000fe400087fe43f */
[----:B------:R-:W-:-:S07]  /*00e0*/  UIADD3.X UR5, URZ, UR5, URZ, UP1, !UPT ;  /* 0x000000053f057290 */ /* 0x000fce0008ffe43f */
[----:B------:R0:W-:Y:S02]  /*00f0*/  UTMACCTL.PF [UR6] ;  /* 0x00000000060079b9 */ /* 0x0001e40008040000 */
[----:B------:R0:W-:Y:S02]  /*0100*/  UTMACCTL.PF [UR4] ;  /* 0x00000000040079b9 */ /* 0x0001e40008040000 */
[----:B0-----:R-:W-:Y:S01]  /*0110*/  NOP ;  /* 0x0000000000007918 */ /* 0x001fe20000000000 */
.L_x_1:
[----:B------:R-:W-:Y:S05]  /*0120*/  BSYNC B0 ;  /* 0x0000000000007941 */ /* 0x000fea0003800000 */
.L_x_0:
[----:B------:R-:W0:Y:S02]  /*0130*/  SHFL.IDX PT, R4, R0, RZ, 0x1f ;  /* 0x00001fff00047589 */ /* 0x000e2400000e0000 */
[----:B0-----:R-:W-:-:S13]  /*0140*/  ISETP.NE.AND P0, PT, R4, RZ, PT ;  /* 0x000000ff0400720c */ /* 0x001fda0003f05270 */
[----:B------:R-:W-:Y:S05]  /*0150*/  @P0 BRA `(.L_x_2) ;  /* 0x0000000000580947 */ /* 0x000fea0003800000 */
[----:B------:R-:W0:Y:S01]  /*0160*/  S2UR UR8, SR_CgaCtaId ;  /* 0x00000000000879c3 */ /* 0x000e220000008800 */
[----:B------:R-:W-:Y:S01]  /*0170*/  UMOV UR4, 0x400 ;  /* 0x0000040000047882 */ /* 0x000fe20000000000 */
[----:B------:R-:W-:Y:S01]  /*0180*/  UMOV UR5, 0x1 ;  /* 0x0000000100057882 */ /* 0x000fe20000000000 */
[----:B------:R-:W-:Y:S01]  /*0190*/  UMOV UR6, 0x100 ;  /* 0x0000010000067882 */ /* 0x000fe20000000000 */
[----:B------:R-:W-:Y:S01]  /*01a0*/  ELECT P0, URZ, PT ;  /* 0x00000000003f782f */ /* 0x000fe20003800000 */
[----:B------:R-:W-:-:S04]  /*01b0*/  UIADD3 UR6, -UR6, 0x100000, URZ ;  /* 0x0010000006067890 */ /* 0x000fc8000fffe13f */
[----:B------:R-:W-:Y:S02]  /*01c0*/  USHF.L.U32 UR7, UR6, 0xb, URZ ;  /* 0x0000000b06077899 */ /* 0x000fe4000800063f */
[----:B------:R-:W-:Y:S02]  /*01d0*/  USHF.L.U32 UR6, UR6, 0x1, URZ ;  /* 0x0000000106067899 */ /* 0x000fe4000800063f */
[----:B0-----:R-:W-:Y:S02]  /*01e0*/  ULEA UR8, UR8, UR4, 0x18 ;  /* 0x0000000408087291 */ /* 0x001fe4000f8ec03f */
[----:B------:R-:W-:-:S04]  /*01f0*/  UIADD3 UR4, -UR5, 0x100000, URZ ;  /* 0x0010000005047890 */ /* 0x000fc8000fffe13f */
[----:B------:R-:W-:Y:S02]  /*0200*/  USHF.L.U32 UR5, UR4, 0xb, URZ ;  /* 0x0000000b04057899 */ /* 0x000fe4000800063f */
[----:B------:R-:W-:Y:S01]  /*0210*/  USHF.L.U32 UR4, UR4, 0x1, URZ ;  /* 0x0000000104047899 */ /* 0x000fe2000800063f */
[----:B------:R-:W0:Y:S11]  /*0220*/  FENCE.VIEW.ASYNC.S ;  /* 0x00000000000073c6 */ /* 0x000e360000000000 */
[----:B0-----:R0:W1:Y:S01]  /*0230*/  SYNCS.EXCH.64 URZ, [UR8], UR4 ;  /* 0x00000004083f75b2 */ /* 0x0010620008000100 */
[----:B------:R0:W2:Y:S01]  /*0240*/  SYNCS.EXCH.64 URZ, [UR8+0x20], UR6 ;  /* 0x00002006083f75b2 */ /* 0x0000a20008000100 */
[----:B------:R0:W3:Y:S01]  /*0250*/  SYNCS.EXCH.64 URZ, [UR8+0x8], UR4 ;  /* 0x00000804083f75b2 */ /* 0x0000e20008000100 */
[----:B------:R0:W4:Y:S01]  /*0260*/  SYNCS.EXCH.64 URZ, [UR8+0x28], UR6 ;  /* 0x00002806083f75b2 */ /* 0x0001220008000100 */
[----:B------:R0:W0:Y:S01]  /*0270*/  SYNCS.EXCH.64 URZ, [UR8+0x10], UR4 ;  /* 0x00001004083f75b2 */ /* 0x0000220008000100 */
[----:B------:R0:W0:Y:S01]  /*0280*/  SYNCS.EXCH.64 URZ, [UR8+0x30], UR6 ;  /* 0x00003006083f75b2 */ /* 0x0000220008000100 */
[----:B------:R0:W0:Y:S01]  /*0290*/  SYNCS.EXCH.64 URZ, [UR8+0x18], UR4 ;  /* 0x00001804083f75b2 */ /* 0x0000220008000100 */
[----:B------:R0:W0:Y:S01]  /*02a0*/  SYNCS.EXCH.64 URZ, [UR8+0x38], UR6 ;  /* 0x00003806083f75b2 */ /* 0x0000220008000100 */
[----:B------:R-:W-:Y:S01]  /*02b0*/  NOP ;  /* 0x0000000000007918 */ /* 0x000fe20000000000 */
.L_x_2:
[----:B------:R-:W5:Y:S01]  /*02c0*/  SHFL.IDX PT, R0, R0, RZ, 0x1f ;  /* 0x00001fff00007589 */ /* 0x000f6200000e0000 */
[----:B------:R-:W1:Y:S01]  /*02d0*/  LDC R4, c[0x0][0x65c] ;  /* 0x00019700ff047b82 */ /* 0x000e620000000800 */
[----:B------:R-:W-:Y:S02]  /*02e0*/  ELECT P0, URZ, PT ;  /* 0x00000000003f782f */ /* 0x000fe40003800000 */
[----:B------:R-:W-:Y:S01]  /*02f0*/  ISETP.NE.AND P2, PT, R7, RZ, PT ;  /* 0x000000ff0700720c */ /* 0x000fe20003f45270 */
[----:B------:R-:W2:Y:S01]  /*0300*/  S2R R8, SR_CTAID.Y ;  /* 0x0000000000087919 */ /* 0x000ea20000002600 */
[----:B0-----:R-:W-:Y:S01]  /*0310*/  UMOV UR4, 0x20 ;  /* 0x0000002000047882 */ /* 0x001fe20000000000 */
[----:B------:R-:W-:Y:S01]  /*0320*/  NOP ;  /* 0x0000000000007918 */ /* 0x000fe20000000000 */
[----:B------:R-:W-:Y:S01]  /*0330*/  NOP ;  /* 0x0000000000007918 */ /* 0x000fe20000000000 */
[----:B------:R-:W0:Y:S01]  /*0340*/  S2R R6, SR_CTAID.X ;  /* 0x0000000000067919 */ /* 0x000e220000002500 */
[----:B-----5:R-:W-:-:S02]  /*0350*/  ISETP.NE.OR P0, PT, R0, RZ, !P0 ;  /* 0x000000ff0000720c */ /* 0x020fc40004705670 */
[----:B-1----:R-:W-:Y:S02]  /*0360*/  ISETP.NE.AND P4, PT, R4, 0x1, PT ;  /* 0x000000010400780c */ /* 0x002fe40003f85270 */
[----:B------:R-:W-:-:S04]  /*0370*/  SHF.R.S32.HI R4, RZ, 0x1f, R3 ;  /* 0x0000001fff047819 */ /* 0x000fc80000011403 */
[----:B------:R-:W-:-:S04]  /*0380*/  LEA.HI R4, R4, R3, RZ, 0x2 ;  /* 0x0000000304047211 */ /* 0x000fc800078f10ff */
[----:B------:R-:W-:Y:S01]  /*0390*/  LOP3.LUT R4, R4, 0xfffffffc, RZ, 0xc0, !PT ;  /* 0xfffffffc04047812 */ /* 0x000fe200078ec0ff */
[----:B------:R-:W-:Y:S01]  /*03a0*/  VOTEU.ALL UP0, P0 ;  /* 0x00000000003f7886 */ /* 0x000fe20000000000 */
[----:B------:R-:W-:Y:S01]  /*03b0*/  VOTEU.ALL UP1, P0 ;  /* 0x00000000003f7886 */ /* 0x000fe20000020000 */
[----:B------:R-:W0:Y:S01]  /*03c0*/  @P4 LDC R9, c[0x0][0x10] ;  /* 0x00000400ff094b82 */ /* 0x000e220000000800 */
[----:B------:R-:W-:Y:S02]  /*03d0*/  @P4 IMAD.MOV.U32 R5, RZ, RZ, RZ ;  /* 0x000000ffff054224 */ /* 0x000fe400078e00ff */
[----:B------:R-:W-:Y:S01]  /*03e0*/  IMAD.IADD R3, R3, 0x1, -R4 ;  /* 0x0000000103037824 */ /* 0x000fe200078e0a04 */
[----:B------:R-:W-:Y:S01]  /*03f0*/  @!UP0 UMOV UR6, 0x400 ;  /* 0x0000040000068882 */ /* 0x000fe20000000000 */
[----:B------:R-:W-:-:S04]  /*0400*/  @!UP0 UIADD3 UR4, -UR4, 0x100000, URZ ;  /* 0x0010000004048890 */ /* 0x000fc8000fffe13f */
[----:B------:R-:W-:Y:S02]  /*0410*/  @!UP0 USHF.L.U32 UR5, UR4, 0xb, URZ ;  /* 0x0000000b04058899 */ /* 0x000fe4000800063f */
[----:B------:R-:W-:Y:S01]  /*0420*/  @!UP0 USHF.L.U32 UR4, UR4, 0x1, URZ ;  /* 0x0000000104048899 */ /* 0x000fe2000800063f */
[----:B--2---:R-:W-:Y:S01]  /*0430*/  @P4 IMAD.MOV.U32 R4, RZ, RZ, R8 ;  /* 0x000000ffff044224 */ /* 0x004fe200078e0008 */
[----:B------:R-:W1:Y:S01]  /*0440*/  @!UP0 S2UR UR7, SR_CgaCtaId ;  /* 0x00000000000789c3 */ /* 0x000e620000008800 */
[----:B------:R-:W-:-:S07]  /*0450*/  @P4 IMAD.MOV.U32 R13, RZ, RZ, RZ ;  /* 0x000000ffff0d4224 */ /* 0x000fce00078e00ff */
[----:B------:R-:W2:Y:S01]  /*0460*/  @!P4 LDC R11, c[0x0][0xc] ;  /* 0x00000300ff0bcb82 */ /* 0x000ea20000000800 */
[----:B0-----:R-:W-:-:S04]  /*0470*/  @P4 IMAD.WIDE.U32 R4, R6, R9, R4 ;  /* 0x0000000906044225 */ /* 0x001fc800078e0004 */
[----:B------:R-:W-:Y:S02]  /*0480*/  VIADD R9, R7, 0xffffffff ;  /* 0xffffffff07097836 */ /* 0x000fe40000000000 */
[----:B------:R-:W-:Y:S01]  /*0490*/  @P4 IMAD.MOV.U32 R0, RZ, RZ, R4 ;  /* 0x000000ffff004224 */ /* 0x000fe200078e0004 */
[----:B-1----:R-:W-:Y:S02]  /*04a0*/  @!UP0 ULEA UR6, UR7, UR6, 0x18 ;  /* 0x0000000607068291 */ /* 0x002fe4000f8ec03f */
[----:B------:R-:W-:Y:S01]  /*04b0*/  ISETP.GE.U32.AND P1, PT, R9, 0x2, PT ;  /* 0x000000020900780c */ /* 0x000fe20003f26070 */
[----:B------:R-:W-:Y:S01]  /*04c0*/  VOTEU.ALL UP0, P0 ;  /* 0x00000000003f7886 */ /* 0x000fe20000000000 */
[----:B------:R-:W-:Y:S01]  /*04d0*/  ISETP.NE.AND P0, PT, R3, 0x3, PT ;  /* 0x000000030300780c */ /* 0x000fe20003f05270 */
[----:B------:R-:W-:-:S03]  /*04e0*/  @P4 IMAD.IADD R5, R5, 0x1, R13 ;  /* 0x0000000105054824 */ /* 0x000fc600078e020d */
[----:B------:R-:W-:-:S04]  /*04f0*/  ISETP.EQ.OR P0, PT, R3, RZ, !P0 ;  /* 0x000000ff0300720c */ /* 0x000fc80004702670 */
[----:B------:R-:W-:Y:S01]  /*0500*/  ISETP.EQ.AND P0, PT, R7, RZ, P0 ;  /* 0x000000ff0700720c */ /* 0x000fe20000702270 */
[----:B------:R-:W-:Y:S01]  /*0510*/  IMAD.MOV.U32 R7, RZ, RZ, RZ ;  /* 0x000000ffff077224 */ /* 0x000fe200078e00ff */
[----:B------:R-:W0:Y:S02]  /*0520*/  FENCE.VIEW.ASYNC.S ;  /* 0x00000000000073c6 */ /* 0x000e240000000000 */
[----:B0-----:R0:W3:Y:S01]  /*0530*/  @!UP0 SYNCS.EXCH.64 URZ, [UR6+0x50], UR4 ;  /* 0x00005004063f85b2 */ /* 0x0010e20008000100 */
[----:B------:R-:W-:Y:S01]  /*0540*/  SEL R4, RZ, 0x1, !P0 ;  /* 0x00000001ff047807 */ /* 0x000fe20004000000 */
[----:B--2---:R-:W-:-:S03]  /*0550*/  @!P4 IMAD.WIDE.U32 R10, R11, R8, R6 ;  /* 0x000000080b0ac225 */ /* 0x004fc600078e0006 */
[----:B------:R-:W-:Y:S01]  /*0560*/  SEL R4, R4, 0x2, P1 ;  /* 0x0000000204047807 */ /* 0x000fe20000800000 */
[----:B------:R-:W-:Y:S02]  /*0570*/  @!P4 IMAD.MOV.U32 R0, RZ, RZ, R10 ;  /* 0x000000ffff00c224 */ /* 0x000fe400078e000a */
[----:B------:R-:W-:Y:S01]  /*0580*/  @!P4 IMAD.MOV.U32 R5, RZ, RZ, R11 ;  /* 0x000000ffff05c224 */ /* 0x000fe200078e000b */
[----:B------:R0:W3:Y:S01]  /*0590*/  @!UP1 SYNCS.EXCH.64 URZ, [UR6+0x58], UR4 ;  /* 0x00005804063f95b2 */ /* 0x0000e20008000100 */
[----:B------:R-:W-:Y:S01]  /*05a0*/  NOP ;  /* 0x0000000000007918 */ /* 0x000fe20000000000 */
[----:B---34-:R-:W-:Y:S06]  /*05b0*/  BAR.SYNC.DEFER_BLOCKING 0x0 ;  /* 0x0000000000007b1d */ /* 0x018fec0000010000 */
[----:B------:R-:W-:Y:S05]  /*05c0*/  @!P2 BRA `(.L_x_3) ;  /* 0x0000004c001ca947 */ /* 0x000fea0003800000 */
[----:B------:R-:W-:-:S13]  /*05d0*/  ISETP.GT.U32.AND P0, PT, R9, 0x1, PT ;  /* 0x000000010900780c */ /* 0x000fda0003f04070 */
[----:B0-----:R-:W-:Y:S05]  /*05e0*/  @P0 EXIT ;  /* 0x000000000000094d */ /* 0x001fea0003800000 */
[----:B------:R-:W-:Y:S01]  /*05f0*/  ULDC.64 UR4, c[0x0][0x650] ;  /* 0x0001940000047ab9 */ /* 0x000fe20000000a00 */
[----:B------:R-:W-:Y:S01]  /*0600*/  PRMT R9, RZ, 0x7610, R9 ;  /* 0x00007610ff097816 */ /* 0x000fe20000000009 */
[----:B------:R-:W-:Y:S01]  /*0610*/  IMAD.MOV.U32 R12, RZ, RZ, -0x1 ;  /* 0xffffffffff0c7424 */ /* 0x000fe200078e00ff */
[----:B------:R-:W-:Y:S01]  /*0620*/  ISETP.GE.U32.AND P0, PT, R0, UR4, PT ;  /* 0x0000000400007c0c */ /* 0x000fe2000bf06070 */
[----:B------:R-:W-:Y:S02]  /*0630*/  IMAD.MOV.U32 R13, RZ, RZ, -0x1 ;  /* 0xffffffffff0d7424 */ /* 0x000fe400078e00ff */
[----:B------:R-:W-:Y:S01]  /*0640*/  IMAD.MOV.U32 R69, RZ, RZ, -0x1 ;  /* 0xffffffffff457424 */ /* 0x000fe200078e00ff */
[----:B------:R-:W-:-:S13]  /*0650*/  ISETP.GE.U32.AND.EX P0, PT, R5, UR5, PT, P0 ;  /* 0x0000000505007c0c */ /* 0x000fda000bf06100 */
[----:B------:R-:W-:Y:S05]  /*0660*/  @P0 BRA `(.L_x_4) ;  /* 0x0000000400600947 */ /* 0x000fea0003800000 */
[----:B------:R-:W0:Y:S01]  /*0670*/  LDC.64 R16, c[0x0][0x628] ;  /* 0x00018a00ff107b82 */ /* 0x000e220000000a00 */
[----:B------:R-:W-:Y:S02]  /*0680*/  IMAD.MOV.U32 R10, RZ, RZ, R0 ;  /* 0x000000ffff0a7224 */ /* 0x000fe400078e0000 */
[----:B------:R-:W-:-:S05]  /*0690*/  IMAD.MOV.U32 R11, RZ, RZ, R5 ;  /* 0x000000ffff0b7224 */ /* 0x000fca00078e0005 */
[----:B------:R-:W1:Y:S08]  /*06a0*/  LDC R18, c[0x0][0x630] ;  /* 0x00018c00ff127b82 */ /* 0x000e700000000800 */
[----:B------:R-:W2:Y:S01]  /*06b0*/  LDC.64 R20, c[0x0][0x620] ;  /* 0x00018800ff147b82 */ /* 0x000ea20000000a00 */
[----:B0-----:R-:W-:-:S04]  /*06c0*/  ISETP.NE.U32.AND P0, PT, R16, RZ, PT ;  /* 0x000000ff1000720c */ /* 0x001fc80003f05070 */
[----:B------:R-:W-:-:S13]  /*06d0*/  ISETP.NE.AND.EX P0, PT, R17, RZ, PT, P0 ;  /* 0x000000ff1100720c */ /* 0x000fda0003f05300 */
[----:B-12---:R-:W-:Y:S05]  /*06e0*/  @!P0 BRA `(.L_x_5) ;  /* 0x0000000000288947 */ /* 0x006fea0003800000 */
[----:B------:R-:W0:Y:S02]  /*06f0*/  LDC R3, c[0x0][0x634] ;  /* 0x00018d00ff037b82 */ /* 0x000e240000000800 */
[----:B0-----:R-:W-:-:S05]  /*0700*/  IADD3 R3, P0, R0, R3, RZ ;  /* 0x0000000300037210 */ /* 0x001fca0007f1e0ff */
[----:B------:R-:W-:-:S04]  /*0710*/  IMAD.X R9, RZ, RZ, R5, P0 ;  /* 0x000000ffff097224 */ /* 0x000fc800000e0605 */
[----:B------:R-:W-:-:S04]  /*0720*/  IMAD.WIDE.U32 R10, R9, R16, RZ ;  /* 0x00000010090a7225 */ /* 0x000fc800078e00ff */
[----:B------:R-:W-:-:S04]  /*0730*/  IMAD.WIDE.U32 R12, P0, R3, R17, R10 ;  /* 0x00000011030c7225 */ /* 0x000fc8000780000a */
[----:B------:R-:W-:-:S04]  /*0740*/  IMAD.WIDE.U32 R10, R3, R16, RZ ;  /* 0x00000010030a7225 */ /* 0x000fc800078e00ff */
[----:B------:R-:W-:Y:S01]  /*0750*/  IMAD.X R15, RZ, RZ, RZ, P0 ;  /* 0x000000ffff0f7224 */ /* 0x000fe200000e06ff */
[----:B------:R-:W-:Y:S01]  /*0760*/  IADD3 RZ, P0, R11, R12, RZ ;  /* 0x0000000c0bff7210 */ /* 0x000fe20007f1e0ff */
[----:B------:R-:W-:-:S04]  /*0770*/  IMAD.MOV.U32 R14, RZ, RZ, R13 ;  /* 0x000000ffff0e7224 */ /* 0x000fc800078e000d */
[----:B------:R-:W-:-:S08]  /*0780*/  IMAD.WIDE.U32.X R10, R9, R17, R14, P0 ;  /* 0x00000011090a7225 */ /* 0x000fd000000e040e */
.L_x_5:
[-CC-:B------:R-:W-:Y:S01]  /*0790*/  SHF.R.U64 R69, R10, R18.reuse, R11.reuse ;  /* 0x000000120a457219 */ /* 0x180fe2000000120b */
[----:B------:R-:W0:Y:S01]  /*07a0*/  LDC.64 R22, c[0x0][0x640] ;  /* 0x00019000ff167b82 */ /* 0x000e220000000a00 */
[----:B------:R-:W-:Y:S01]  /*07b0*/  SHF.R.U32.HI R7, RZ, R18, R11 ;  /* 0x00000012ff077219 */ /* 0x000fe2000001160b */
[----:B------:R-:W-:Y:S01]  /*07c0*/  ULDC UR4, c[0x0][0x150] ;  /* 0x0000540000047ab9 */ /* 0x000fe20000000800 */
[----:B------:R-:W-:Y:S01]  /*07d0*/  IADD3 R9, P0, RZ, -R69, RZ ;  /* 0x80000045ff097210 */ /* 0x000fe20007f1e0ff */
[----:B------:R-:W-:Y:S01]  /*07e0*/  IMAD.MOV.U32 R10, RZ, RZ, R0 ;  /* 0x000000ffff0a7224 */ /* 0x000fe200078e0000 */
[----:B------:R-:W-:Y:S01]  /*07f0*/  I2FP.F32.U32 R3, R6 ;  /* 0x0000000600037245 */ /* 0x000fe20000201000 */
[----:B------:R-:W-:Y:S02]  /*0800*/  IMAD.MOV.U32 R11, RZ, RZ, R5 ;  /* 0x000000ffff0b7224 */ /* 0x000fe400078e0005 */
[----:B------:R-:W1:Y:S01]  /*0810*/  LDC R14, c[0x0][0x618] ;  /* 0x00018600ff0e7b82 */ /* 0x000e620000000800 */
[----:B------:R-:W-:-:S02]  /*0820*/  IMAD.X R13, RZ, RZ, ~R7, P0 ;  /* 0x000000ffff0d7224 */ /* 0x000fc400000e0e07 */
[----:B------:R-:W-:Y:S01]  /*0830*/  FMUL R3, R3, UR4 ;  /* 0x0000000403037c20 */ /* 0x000fe20008400000 */
[----:B------:R-:W-:Y:S01]  /*0840*/  IMAD.WIDE.U32 R10, R9, R20, R10 ;  /* 0x00000014090a7225 */ /* 0x000fe200078e000a */
[----:B------:R-:W-:-:S03]  /*0850*/  ULDC UR4, c[0x0][0x154] ;  /* 0x0000550000047ab9 */ /* 0x000fc60000000800 */
[----:B------:R-:W-:Y:S01]  /*0860*/  IMAD R12, R13, R20, RZ ;  /* 0x000000140d0c7224 */ /* 0x000fe200078e02ff */
[----:B------:R-:W2:Y:S01]  /*0870*/  LDC R7, c[0x0][0x144] ;  /* 0x00005100ff077b82 */ /* 0x000ea20000000800 */
[----:B------:R-:W3:Y:S01]  /*0880*/  F2I.U32.TRUNC.NTZ R3, R3 ;  /* 0x0000000300037305 */ /* 0x000ee2000020f000 */
[----:B------:R-:W-:Y:S02]  /*0890*/  IMAD.MOV.U32 R13, RZ, RZ, -0x1 ;  /* 0xffffffffff0d7424 */ /* 0x000fe400078e00ff */
[----:B------:R-:W-:-:S04]  /*08a0*/  IMAD R9, R9, R21, R12 ;  /* 0x0000001509097224 */ /* 0x000fc800078e020c */
[----:B------:R-:W4:Y:S01]  /*08b0*/  LDC R18, c[0x0][0x608] ;  /* 0x00018200ff127b82 */ /* 0x000f220000000800 */
[----:B------:R-:W-:Y:S01]  /*08c0*/  IMAD.IADD R11, R11, 0x1, R9 ;  /* 0x000000010b0b7824 */ /* 0x000fe200078e0209 */
[----:B0-----:R-:W-:Y:S02]  /*08d0*/  ISETP.NE.U32.AND P0, PT, R22, RZ, PT ;  /* 0x000000ff1600720c */ /* 0x001fe40003f05070 */
[----:B------:R-:W-:Y:S02]  /*08e0*/  I2FP.F32.U32 R9, R8 ;  /* 0x0000000800097245 */ /* 0x000fe40000201000 */
[----:B------:R-:W-:Y:S02]  /*08f0*/  ISETP.NE.AND.EX P0, PT, R23, RZ, PT, P0 ;  /* 0x000000ff1700720c */ /* 0x000fe40003f05300 */
[----:B------:R-:W0:Y:S01]  /*0900*/  LDC R12, c[0x0][0x658] ;  /* 0x00019600ff0c7b82 */ /* 0x000e220000000800 */
[-C--:B-1----:R-:W-:Y:S01]  /*0910*/  SHF.R.U64 R16, R10, R14.reuse, R11 ;  /* 0x0000000e0a107219 */ /* 0x082fe2000000120b */
[----:B---3--:R-:W-:Y:S01]  /*0920*/  IMAD.MOV R10, RZ, RZ, -R3 ;  /* 0x000000ffff0a7224 */ /* 0x008fe200078e0a03 */
[----:B------:R-:W-:-:S05]  /*0930*/  SHF.R.U32.HI R11, RZ, R14, R11 ;  /* 0x0000000eff0b7219 */ /* 0x000fca000001160b */
[----:B------:R-:W1:Y:S01]  /*0940*/  LDC R17, c[0x0][0x148] ;  /* 0x00005200ff117b82 */ /* 0x000e620000000800 */
[----:B--2---:R-:W-:Y:S02]  /*0950*/  IMAD R3, R7, R10, R6 ;  /* 0x0000000a07037224 */ /* 0x004fe400078e0206 */
[----:B------:R-:W-:-:S04]  /*0960*/  FMUL R7, R9, UR4 ;  /* 0x0000000409077c20 */ /* 0x000fc80008400000 */
[----:B------:R2:W3:Y:S01]  /*0970*/  F2I.U32.TRUNC.NTZ R15, R7 ;  /* 0x00000007000f7305 */ /* 0x0004e2000020f000 */
[----:B------:R-:W1:Y:S01]  /*0980*/  LDC R21, c[0x0][0x600] ;  /* 0x00018000ff157b82 */ /* 0x000e620000000800 */
[-CC-:B----4-:R-:W-:Y:S02]  /*0990*/  SHF.R.U64 R27, R16, R18.reuse, R11.reuse ;  /* 0x00000012101b7219 */ /* 0x190fe4000000120b */
[----:B------:R-:W-:Y:S01]  /*09a0*/  SHF.R.U32.HI R9, RZ, R18, R11 ;  /* 0x00000012ff097219 */ /* 0x000fe2000001160b */
[----:B------:R-:W-:-:S04]  /*09b0*/  IMAD.MOV.U32 R11, RZ, RZ, 0x1 ;  /* 0x00000001ff0b7424 */ /* 0x000fc800078e00ff */
[----:B------:R-:W4:Y:S01]  /*09c0*/  LDC R20, c[0x0][0x648] ;  /* 0x00019200ff147b82 */ /* 0x000f220000000800 */
[-C--:B0-----:R-:W-:Y:S02]  /*09d0*/  SHF.L.U32 R6, R13, R12.reuse, RZ ;  /* 0x0000000c0d067219 */ /* 0x081fe400000006ff */
[-CC-:B------:R-:W-:Y:S02]  /*09e0*/  SHF.R.U64 R18, R27, R12.reuse, R9.reuse ;  /* 0x0000000c1b127219 */ /* 0x180fe40000001209 */
[----:B------:R-:W-:Y:S02]  /*09f0*/  SHF.R.U32.HI R19, RZ, R12, R9 ;  /* 0x0000000cff137219 */ /* 0x000fe40000011609 */
[----:B------:R-:W-:Y:S01]  /*0a00*/  LOP3.LUT R14, RZ, R6, RZ, 0x33, !PT ;  /* 0x00000006ff0e7212 */ /* 0x000fe200078e33ff */
[----:B------:R-:W0:Y:S01]  /*0a10*/  LDC R25, c[0x0][0x638] ;  /* 0x00018e00ff197b82 */ /* 0x000e220000000800 */
[----:B------:R-:W-:Y:S01]  /*0a20*/  SHF.L.U32 R9, R11, R12, RZ ;  /* 0x0000000c0b097219 */ /* 0x000fe200000006ff */
[----:B------:R-:W-:-:S02]  /*0a30*/  IMAD.MOV.U32 R6, RZ, RZ, R18 ;  /* 0x000000ffff067224 */ /* 0x000fc400078e0012 */
[----:B--2---:R-:W-:-:S04]  /*0a40*/  IMAD.MOV.U32 R7, RZ, RZ, R19 ;  /* 0x000000ffff077224 */ /* 0x004fc800078e0013 */
[----:B------:R-:W2:Y:S01]  /*0a50*/  LDC R24, c[0x0][0x610] ;  /* 0x00018400ff187b82 */ /* 0x000ea20000000800 */
[----:B---3--:R-:W-:Y:S05]  /*0a60*/  @!P0 BRA `(.L_x_6) ;  /* 0x0000000000288947 */ /* 0x008fea0003800000 */
[----:B------:R-:W3:Y:S02]  /*0a70*/  LDC R13, c[0x0][0x64c] ;  /* 0x00019300ff0d7b82 */ /* 0x000ee40000000800 */
[----:B---3--:R-:W-:-:S05]  /*0a80*/  IADD3 R13, P0, R18, R13, RZ ;  /* 0x0000000d120d7210 */ /* 0x008fca0007f1e0ff */
        /* <DEDUP_REMOVED lines=8> */
.L_x_6:
[----:B----4-:R-:W-:Y:S01]  /*0b10*/  SHF.R.U64 R6, R6, R20, R7 ;  /* 0x0000001406067219 */ /* 0x010fe20000001207 */
[----:B-1----:R-:W-:Y:S01]  /*0b20*/  VIADD R7, R21, 0xffffffff ;  /* 0xffffffff15077836 */ /* 0x002fe20000000000 */
[----:B------:R-:W-:Y:S01]  /*0b30*/  LOP3.LUT R14, R27, R14, RZ, 0xc0, !PT ;  /* 0x0000000e1b0e7212 */ /* 0x000fe200078ec0ff */
[----:B------:R-:W-:Y:S02]  /*0b40*/  IMAD.MOV R15, RZ, RZ, -R15 ;  /* 0x000000ffff0f7224 */ /* 0x000fe400078e0a0f */
[----:B------:R-:W-:Y:S01]  /*0b50*/  IMAD.MOV R10, RZ, RZ, -R6 ;  /* 0x000000ffff0a7224 */ /* 0x000fe200078e0a06 */
[----:B------:R-:W-:Y:S01]  /*0b60*/  LOP3.LUT R7, R16, R7, RZ, 0xc0, !PT ;  /* 0x0000000710077212 */ /* 0x000fe200078ec0ff */
[----:B------:R-:W-:Y:S02]  /*0b70*/  IMAD R14, R9, R6, R14 ;  /* 0x00000006090e7224 */ /* 0x000fe400078e020e */
[----:B------:R-:W-:Y:S02]  /*0b80*/  @P4 IMAD R3, R17, R15, R8 ;  /* 0x0000000f11034224 */ /* 0x000fe400078e0208 */
[----:B0-----:R-:W-:-:S02]  /*0b90*/  IMAD R6, R10, R25, R18 ;  /* 0x000000190a067224 */ /* 0x001fc400078e0212 */
[----:B--2---:R-:W-:Y:S02]  /*0ba0*/  IMAD R3, R14, R24, R3 ;  /* 0x000000180e037224 */ /* 0x004fe400078e0203 */
[----:B------:R-:W-:Y:S02]  /*0bb0*/  IMAD R6, R6, R21, R7 ;  /* 0x0000001506067224 */ /* 0x000fe400078e0207 */
[----:B------:R-:W-:-:S03]  /*0bc0*/  IMAD.MOV.U32 R9, RZ, RZ, 0x1 ;  /* 0x00000001ff097424 */ /* 0x000fc600078e00ff */
[----:B------:R-:W-:Y:S02]  /*0bd0*/  SEL R13, R6, R3, !P4 ;  /* 0x00000003060d7207 */ /* 0x000fe40006000000 */
[----:B------:R-:W-:-:S07]  /*0be0*/  SEL R12, R3, R6, !P4 ;  /* 0x00000006030c7207 */ /* 0x000fce0006000000 */
.L_x_4:
[----:B------:R-:W-:-:S08]  /*0bf0*/  NOP ;  /* 0x0000000000007918 */ /* 0x000fd00000000000 */
[----:B------:R-:W0:Y:S02]  /*0c00*/  USETMAXREG.TRY_ALLOC.CTAPOOL UP0, 0xe8 ;  /* 0x000000e8000079c8 */ /* 0x000e240008000600 */
[----:B0-----:R-:W-:-:S13]  /*0c10*/  PLOP3.LUT P0, PT, PT, PT, UP0, 0x80, 0x0 ;  /* 0x000000000000781c */ /* 0x001fda0003f0f008 */
[----:B------:R-:W-:Y:S05]  /*0c20*/  @!P0 BRA `(.L_x_4) ;  /* 0xfffffffc00f08947 */ /* 0x000fea000383ffff */
[----:B------:R-:W-:Y:S01]  /*0c30*/  ULDC.64 UR4, c[0x0][0x598] ;  /* 0x0001660000047ab9 */ /* 0x000fe20000000a00 */
[----:B------:R-:W-:Y:S01]  /*0c40*/  ULDC.64 UR18, c[0x0][0x208] ;  /* 0x0000820000127ab9 */ /* 0x000fe20000000a00 */
[----:B------:R-:W-:-:S04]  /*0c50*/  ISETP.NE.U32.AND P0, PT, RZ, UR4, PT ;  /* 0x00000004ff007c0c */ /* 0x000fc8000bf05070 */
[----:B------:R-:W-:-:S13]  /*0c60*/  ISETP.NE.AND.EX P0, PT, RZ, UR5, PT, P0 ;  /* 0x00000005ff007c0c */ /* 0x000fda000bf05300 */
[----:B------:R-:W-:Y:S05]  /*0c70*/  @!P0 BRA `(.L_x_7) ;  /* 0x00000000001c8947 */ /* 0x000fea0003800000 */
[----:B------:R-:W0:Y:S02]  /*0c80*/  LDC.64 R6, c[0x0][0x598] ;  /* 0x00016600ff067b82 */ /* 0x000e240000000a00 */
[----:B0-----:R-:W2:Y:S02]  /*0c90*/  LDG.E.64 R6, desc[UR18][R6.64] ;  /* 0x0000001206067981 */ /* 0x001ea4000c1e1b00 */
[----:B--2---:R-:W-:-:S04]  /*0ca0*/  ISETP.NE.U32.AND P0, PT, R6, RZ, PT ;  /* 0x000000ff0600720c */ /* 0x004fc80003f05070 */
[----:B------:R-:W-:-:S13]  /*0cb0*/  ISETP.NE.AND.EX P0, PT, R7, RZ, PT, P0 ;  /* 0x000000ff0700720c */ /* 0x000fda0003f05300 */
[----:B------:R-:W-:Y:S05]  /*0cc0*/  @!P0 BRA `(.L_x_7) ;  /* 0x0000000000088947 */ /* 0x000fea0003800000 */
[----:B------:R0:W5:Y:S01]  /*0cd0*/  LD.E R3, desc[UR18][R6.64] ;  /* 0x0000001206037980 */ /* 0x000162000c101900 */
[----:B------:R-:W-:Y:S05]  /*0ce0*/  BRA `(.L_x_8) ;  /* 0x0000000000207947 */ /* 0x000fea0003800000 */
.L_x_7:
[----:B------:R-:W-:Y:S02]  /*0cf0*/  ULDC.64 UR4, c[0x0][0x588] ;  /* 0x0001620000047ab9 */ /* 0x000fe40000000a00 */
[----:B------:R-:W-:-:S04]  /*0d00*/  ISETP.NE.U32.AND P0, PT, RZ, UR4, PT ;  /* 0x00000004ff007c0c */ /* 0x000fc8000bf05070 */
[----:B------:R-:W-:-:S13]  /*0d10*/  ISETP.NE.AND.EX P0, PT, RZ, UR5, PT, P0 ;  /* 0x00000005ff007c0c */ /* 0x000fda000bf05300 */
[----:B------:R-:W-:Y:S05]  /*0d20*/  @!P0 BRA `(.L_x_9) ;  /* 0x00000000000c8947 */ /* 0x000fea0003800000 */
[----:B------:R-:W0:Y:S02]  /*0d30*/  LDC.64 R6, c[0x0][0x588] ;  /* 0x00016200ff067b82 */ /* 0x000e240000000a00 */
[----:B0-----:R1:W5:Y:S01]  /*0d40*/  LDG.E R3, desc[UR18][R6.64] ;  /* 0x0000001206037981 */ /* 0x001362000c1e1900 */
[----:B------:R-:W-:Y:S05]  /*0d50*/  BRA `(.L_x_8) ;  /* 0x0000000000047947 */ /* 0x000fea0003800000 */
.L_x_9:
[----:B------:R-:W2:Y:S02]  /*0d60*/  LDC R3, c[0x0][0x580] ;  /* 0x00016000ff037b82 */ /* 0x000ea40000000800 */
.L_x_8:
[----:B------:R-:W-:Y:S02]  /*0d70*/  ULDC.64 UR4, c[0x0][0x5a0] ;  /* 0x0001680000047ab9 */ /* 0x000fe40000000a00 */
[----:B------:R-:W-:-:S04]  /*0d80*/  ISETP.NE.U32.AND P0, PT, RZ, UR4, PT ;  /* 0x00000004ff007c0c */ /* 0x000fc8000bf05070 */
[----:B------:R-:W-:-:S13]  /*0d90*/  ISETP.NE.AND.EX P0, PT, RZ, UR5, PT, P0 ;  /* 0x00000005ff007c0c */ /* 0x000fda000bf05300 */
[----:B------:R-:W-:Y:S05]  /*0da0*/  @!P0 BRA `(.L_x_10) ;  /* 0x00000000001c8947 */ /* 0x000fea0003800000 */
[----:B01----:R-:W0:Y:S02]  /*0db0*/  LDC.64 R6, c[0x0][0x5a0] ;  /* 0x00016800ff067b82 */ /* 0x003e240000000a00 */
[----:B0-----:R-:W3:Y:S02]  /*0dc0*/  LDG.E.64 R6, desc[UR18][R6.64] ;  /* 0x0000001206067981 */ /* 0x001ee4000c1e1b00 */
[----:B---3--:R-:W-:-:S04]  /*0dd0*/  ISETP.NE.U32.AND P0, PT, R6, RZ, PT ;  /* 0x000000ff0600720c */ /* 0x008fc80003f05070 */
[----:B------:R-:W-:-:S13]  /*0de0*/  ISETP.NE.AND.EX P0, PT, R7, RZ, PT, P0 ;  /* 0x000000ff0700720c */ /* 0x000fda0003f05300 */
[----:B------:R-:W-:Y:S05]  /*0df0*/  @!P0 BRA `(.L_x_10) ;  /* 0x0000000000088947 */ /* 0x000fea0003800000 */
[----:B------:R0:W5:Y:S01]  /*0e00*/  LD.E R10, desc[UR18][R6.64] ;  /* 0x00000012060a7980 */ /* 0x000162000c101900 */
[----:B------:R-:W-:Y:S05]  /*0e10*/  BRA `(.L_x_11) ;  /* 0x0000000000207947 */ /* 0x000fea0003800000 */
.L_x_10:
[----:B------:R-:W-:Y:S02]  /*0e20*/  ULDC.64 UR4, c[0x0][0x590] ;  /* 0x0001640000047ab9 */ /* 0x000fe40000000a00 */
[----:B------:R-:W-:-:S04]  /*0e30*/  ISETP.NE.U32.AND P0, PT, RZ, UR4, PT ;  /* 0x00000004ff007c0c */ /* 0x000fc8000bf05070 */
[----:B------:R-:W-:-:S13]  /*0e40*/  ISETP.NE.AND.EX P0, PT, RZ, UR5, PT, P0 ;  /* 0x00000005ff007c0c */ /* 0x000fda000bf05300 */
[----:B------:R-:W-:Y:S05]  /*0e50*/  @!P0 BRA `(.L_x_12) ;  /* 0x00000000000c8947 */ /* 0x000fea0003800000 */
[----:B------:R-:W3:Y:S02]  /*0e60*/  LDC.64 R10, c[0x0][0x590] ;  /* 0x00016400ff0a7b82 */ /* 0x000ee40000000a00 */
[----:B---3--:R3:W5:Y:S01]  /*0e70*/  LDG.E R10, desc[UR18][R10.64] ;  /* 0x000000120a0a7981 */ /* 0x008762000c1e1900 */
[----:B------:R-:W-:Y:S05]  /*0e80*/  BRA `(.L_x_11) ;  /* 0x0000000000047947 */ /* 0x000fea0003800000 */
.L_x_12:
[----:B------:R-:W4:Y:S02]  /*0e90*/  LDC R10, c[0x0][0x584] ;  /* 0x00016100ff0a7b82 */ /* 0x000f240000000800 */
.L_x_11:
[----:B------:R-:W-:-:S13]  /*0ea0*/  LOP3.LUT P0, RZ, R9, 0xff, RZ, 0xc0, !PT ;  /* 0x000000ff09ff7812 */ /* 0x000fda000780c0ff */
[----:B------:R-:W-:Y:S05]  /*0eb0*/  @!P0 EXIT ;  /* 0x000000000000894d */ /* 0x000fea0003800000 */
[----:B------:R-:W-:Y:S01]  /*0ec0*/  ULDC UR4, c[0x0][0x28c] ;  /* 0x0000a30000047ab9 */ /* 0x000fe20000000800 */
[----:B------:R-:W-:Y:S01]  /*0ed0*/  LOP3.LUT R80, R4, 0x1, RZ, 0xfc, !PT ;  /* 0x0000000104507812 */ /* 0x000fe200078efcff */
[----:B------:R-:W-:-:S04]  /*0ee0*/  UIADD3 UR4, UR4, 0x3f, URZ ;  /* 0x0000003f04047890 */ /* 0x000fc8000fffe03f */
[----:B------:R-:W-:-:S04]  /*0ef0*/  USHF.R.S32.HI UR5, URZ, 0x1f, UR4 ;  /* 0x0000001f3f057899 */ /* 0x000fc80008011404 */
[----:B------:R-:W-:-:S03]  /*0f00*/  ULEA.HI UR5, UR5, UR4, URZ, 0x6 ;  /* 0x0000000405057291 */ /* 0x000fc6000f8f303f */
[----:B------:R-:W-:Y:S01]  /*0f10*/  UMOV UR4, URZ ;  /* 0x0000003f00047c82 */ /* 0x000fe20008000000 */
[----:B------:R-:W-:-:S03]  /*0f20*/  USHF.R.S32.HI UR9, URZ, 0x6, UR5 ;  /* 0x000000063f097899 */ /* 0x000fc60008011405 */
[----:B------:R-:W-:-:S09]  /*0f30*/  UMOV UR5, URZ ;  /* 0x0000003f00057c82 */ /* 0x000fd20008000000 */
.L_x_101:
[----:B01----:R-:W-:Y:S01]  /*0f40*/  LOP3.LUT R6, R2, 0x80, RZ, 0xc0, !PT ;  /* 0x0000008002067812 */ /* 0x003fe200078ec0ff */
[----:B------:R-:W0:Y:S01]  /*0f50*/  S2UR UR13, SR_CgaCtaId ;  /* 0x00000000000d79c3 */ /* 0x000e220000008800 */
[----:B------:R-:W-:Y:S01]  /*0f60*/  UMOV UR12, 0x400 ;  /* 0x00000400000c7882 */ /* 0x000fe20000000000 */
[----:B------:R-:W-:Y:S01]  /*0f70*/  UMOV UR6, URZ ;  /* 0x0000003f00067c82 */ /* 0x000fe20008000000 */
[----:B------:R-:W-:Y:S01]  /*0f80*/  SHF.R.U32.HI R6, RZ, 0x7, R6 ;  /* 0x00000007ff067819 */ /* 0x000fe20000011606 */
[----:B------:R-:W-:Y:S01]  /*0f90*/  UMOV UR7, URZ ;  /* 0x0000003f00077c82 */ /* 0x000fe20008000000 */
[----:B------:R-:W-:Y:S01]  /*0fa0*/  UMOV UR16, UR5 ;  /* 0x0000000500107c82 */ /* 0x000fe20008000000 */
[----:B------:R-:W-:Y:S01]  /*0fb0*/  CS2R R14, SRZ ;  /* 0x00000000000e7805 */ /* 0x000fe2000001ff00 */
[----:B---3--:R-:W-:Y:S01]  /*0fc0*/  IMAD.MOV.U32 R11, RZ, RZ, RZ ;  /* 0x000000ffff0b7224 */ /* 0x008fe200078e00ff */
[----:B------:R-:W1:Y:S01]  /*0fd0*/  LDC R7, c[0x0][0x28c] ;  /* 0x0000a300ff077b82 */ /* 0x000e620000000800 */
[----:B------:R-:W3:Y:S01]  /*0fe0*/  SHFL.IDX PT, R6, R6, RZ, 0x1f ;  /* 0x00001fff06067589 */ /* 0x000ee200000e0000 */
[----:B------:R-:W-:-:S02]  /*0ff0*/  CS2R R18, SRZ ;  /* 0x0000000000127805 */ /* 0x000fc4000001ff00 */
[----:B------:R-:W-:Y:S02]  /*1000*/  CS2R R20, SRZ ;  /* 0x0000000000147805 */ /* 0x000fe4000001ff00 */
[----:B------:R-:W-:Y:S02]  /*1010*/  CS2R R22, SRZ ;  /* 0x0000000000167805 */ /* 0x000fe4000001ff00 */
[----:B------:R-:W-:Y:S02]  /*1020*/  CS2R R56, SRZ ;  /* 0x0000000000387805 */ /* 0x000fe4000001ff00 */
[----:B------:R-:W-:Y:S02]  /*1030*/  CS2R R58, SRZ ;  /* 0x00000000003a7805 */ /* 0x000fe4000001ff00 */
[----:B------:R-:W-:Y:S02]  /*1040*/  CS2R R60, SRZ ;  /* 0x00000000003c7805 */ /* 0x000fe4000001ff00 */
[----:B------:R-:W-:-:S02]  /*1050*/  CS2R R62, SRZ ;  /* 0x00000000003e7805 */ /* 0x000fc4000001ff00 */
[----:B------:R-:W-:Y:S02]  /*1060*/  CS2R R64, SRZ ;  /* 0x0000000000407805 */ /* 0x000fe4000001ff00 */
[----:B------:R-:W-:Y:S01]  /*1070*/  CS2R R66, SRZ ;  /* 0x0000000000427805 */ /* 0x000fe2000001ff00 */
[----:B------:R-:W-:Y:S01]  /*1080*/  IMAD.MOV.U32 R68, RZ, RZ, RZ ;  /* 0x000000ffff447224 */ /* 0x000fe200078e00ff */
[----:B------:R-:W-:Y:S02]  /*1090*/  CS2R R70, SRZ ;  /* 0x0000000000467805 */ /* 0x000fe4000001ff00 */
[----:B------:R-:W-:Y:S02]  /*10a0*/  CS2R R72, SRZ ;  /* 0x0000000000487805 */ /* 0x000fe4000001ff00 */
[----:B------:R-:W-:Y:S02]  /*10b0*/  CS2R R74, SRZ ;  /* 0x00000000004a7805 */ /* 0x000fe4000001ff00 */
[----:B------:R-:W-:-:S02]  /*10c0*/  CS2R R76, SRZ ;  /* 0x00000000004c7805 */ /* 0x000fc4000001ff00 */
[----:B------:R-:W-:Y:S01]  /*10d0*/  CS2R R78, SRZ ;  /* 0x00000000004e7805 */ /* 0x000fe2000001ff00 */
[----:B------:R-:W-:Y:S01]  /*10e0*/  IMAD.U32 R9, RZ, RZ, UR4 ;  /* 0x00000004ff097e24 */ /* 0x000fe2000f8e00ff */
[----:B------:R-:W-:Y:S02]  /*10f0*/  CS2R R24, SRZ ;  /* 0x0000000000187805 */ /* 0x000fe4000001ff00 */
[----:B------:R-:W-:Y:S02]  /*1100*/  CS2R R26, SRZ ;  /* 0x00000000001a7805 */ /* 0x000fe4000001ff00 */
[----:B------:R-:W-:Y:S02]  /*1110*/  CS2R R28, SRZ ;  /* 0x00000000001c7805 */ /* 0x000fe4000001ff00 */
[----:B------:R-:W-:Y:S02]  /*1120*/  CS2R R30, SRZ ;  /* 0x00000000001e7805 */ /* 0x000fe4000001ff00 */
[----:B------:R-:W-:-:S02]  /*1130*/  CS2R R32, SRZ ;  /* 0x0000000000207805 */ /* 0x000fc4000001ff00 */
[----:B------:R-:W-:Y:S02]  /*1140*/  CS2R R34, SRZ ;  /* 0x0000000000227805 */ /* 0x000fe4000001ff00 */
[----:B-1----:R-:W-:Y:S02]  /*1150*/  ISETP.GE.AND P0, PT, R7, 0x1, PT ;  /* 0x000000010700780c */ /* 0x002fe40003f06270 */
[----:B------:R-:W-:Y:S02]  /*1160*/  CS2R R36, SRZ ;  /* 0x0000000000247805 */ /* 0x000fe4000001ff00 */
[----:B---3--:R-:W-:Y:S02]  /*1170*/  R2UR UR8, R6 ;  /* 0x00000000060872ca */ /* 0x008fe400000e0000 */
[----:B------:R-:W-:Y:S02]  /*1180*/  CS2R R38, SRZ ;  /* 0x0000000000267805 */ /* 0x000fe4000001ff00 */
[----:B------:R-:W-:-:S02]  /*1190*/  CS2R R40, SRZ ;  /* 0x0000000000287805 */ /* 0x000fc4000001ff00 */
[----:B------:R-:W-:Y:S02]  /*11a0*/  CS2R R42, SRZ ;  /* 0x00000000002a7805 */ /* 0x000fe4000001ff00 */
[----:B------:R-:W-:Y:S02]  /*11b0*/  CS2R R44, SRZ ;  /* 0x00000000002c7805 */ /* 0x000fe4000001ff00 */
[----:B------:R-:W-:Y:S02]  /*11c0*/  CS2R R46, SRZ ;  /* 0x00000000002e7805 */ /* 0x000fe4000001ff00 */
[----:B------:R-:W-:Y:S02]  /*11d0*/  CS2R R48, SRZ ;  /* 0x0000000000307805 */ /* 0x000fe4000001ff00 */
[----:B------:R-:W-:Y:S02]  /*11e0*/  CS2R R50, SRZ ;  /* 0x0000000000327805 */ /* 0x000fe4000001ff00 */
[----:B------:R-:W-:-:S02]  /*11f0*/  CS2R R52, SRZ ;  /* 0x0000000000347805 */ /* 0x000fc4000001ff00 */
[----:B------:R-:W-:Y:S01]  /*1200*/  CS2R R54, SRZ ;  /* 0x0000000000367805 */ /* 0x000fe2000001ff00 */
[----:B------:R-:W-:-:S04]  /*1210*/  ULEA.HI UR10, UR8, UR8, URZ, 0x1 ;  /* 0x00000008080a7291 */ /* 0x000fc8000f8f083f */
[----:B------:R-:W-:Y:S02]  /*1220*/  ULOP3.LUT UR11, UR10, 0xffffe, URZ, 0xc0, !UPT ;  /* 0x000ffffe0a0b7892 */ /* 0x000fe4000f8ec03f */
[----:B0-----:R-:W-:Y:S02]  /*1230*/  ULEA UR10, UR13, UR12, 0x18 ;  /* 0x0000000c0d0a7291 */ /* 0x001fe4000f8ec03f */
[----:B------:R-:W-:-:S03]  /*1240*/  UIADD3 UR11, UR8, -UR11, URZ ;  /* 0x8000000b080b7290 */ /* 0x000fc6000fffe03f */
[----:B------:R-:W-:Y:S01]  /*1250*/  UMOV UR8, URZ ;  /* 0x0000003f00087c82 */ /* 0x000fe20008000000 */
[----:B------:R-:W-:-:S04]  /*1260*/  ULEA UR11, UR11, UR10, 0xc ;  /* 0x0000000a0b0b7291 */ /* 0x000fc8000f8e603f */
[----:B------:R-:W-:-:S04]  /*1270*/  UIADD3 UR11, UR11, 0x100, URZ ;  /* 0x000001000b0b7890 */ /* 0x000fc8000fffe03f */
[----:B------:R-:W-:-:S04]  /*1280*/  USHF.R.U32.HI UR11, URZ, 0x4, UR11 ;  /* 0x000000043f0b7899 */ /* 0x000fc8000801160b */
[----:B------:R-:W-:Y:S01]  /*1290*/  ULOP3.LUT UR11, UR11, 0x3fff, URZ, 0xc0, !UPT ;  /* 0x00003fff0b0b7892 */ /* 0x000fe2000f8ec03f */
[----:B--2-45:R-:W-:Y:S11]  /*12a0*/  @!P0 BRA `(.L_x_13) ;  /* 0x0000000400708947 */ /* 0x034ff60003800000 */
[----:B------:R-:W-:-:S13]  /*12b0*/  ISETP.NE.AND P1, PT, R80, 0x3, PT ;  /* 0x000000035000780c */ /* 0x000fda0003f25270 */
[----:B------:R-:W-:Y:S05]  /*12c0*/  @!P1 BRA `(.L_x_14) ;  /* 0x0000000000049947 */ /* 0x000fea0003800000 */
[----:B------:R-:W-:Y:S01]  /*12d0*/  BPT.TRAP 0x1 ;  /* 0x000000040000795c */ /* 0x000fe20000300000 */
.L_x_14:
[----:B------:R-:W-:Y:S01]  /*12e0*/  ULEA UR6, UR5, UR10, 0x3 ;  /* 0x0000000a05067291 */ /* 0x000fe2000f8e183f */
[----:B------:R-:W-:-:S05]  /*12f0*/  IMAD.U32 R6, RZ, RZ, UR4 ;  /* 0x00000004ff067e24 */ /* 0x000fca000f8e00ff */
[----:B------:R-:W-:-:S04]  /*1300*/  SHF.L.U32 R6, R6, 0x1f, RZ ;  /* 0x0000001f06067819 */ /* 0x000fc800000006ff */
[----:B------:R0:W1:Y:S01]  /*1310*/  SYNCS.PHASECHK.TRANS64.TRYWAIT P0, [UR6], R6 ;  /* 0x00000006ff0075a7 */ /* 0x0000620008000146 */
[----:B------:R-:W-:Y:S05]  /*1320*/  @!P1 BRA `(.L_x_15) ;  /* 0x0000000000049947 */ /* 0x000fea0003800000 */
[----:B------:R-:W-:Y:S01]  /*1330*/  BPT.TRAP 0x1 ;  /* 0x000000040000795c */ /* 0x000fe20000300000 */
.L_x_15:
[----:B-1----:R-:W-:Y:S05]  /*1340*/  @P0 BRA `(.L_x_16) ;  /* 0x0000000000080947 */ /* 0x002fea0003800000 */
[----:B------:R-:W1:Y:S02]  /*1350*/  SYNCS.PHASECHK.TRANS64.TRYWAIT P0, [UR6], R6 ;  /* 0x00000006ff0075a7 */ /* 0x000e640008000146 */
[----:B-1----:R-:W-:Y:S05]  /*1360*/  @!P0 BRA `(.L_x_17) ;  /* 0x0000005400508947 */ /* 0x002fea0003800000 */
.L_x_16:
[----:B------:R-:W-:Y:S01]  /*1370*/  UIADD3 UR6, UR10, 0x8100, URZ ;  /* 0x000081000a067890 */ /* 0x000fe2000fffe03f */
[----:B------:R-:W-:Y:S01]  /*1380*/  WARPGROUP.ARRIVE ;  /* 0x00000000000079c5 */ /* 0x000fe20000000000 */
[----:B------:R-:W-:Y:S01]  /*1390*/  ULOP3.LUT UR12, UR11, 0x10000, URZ, 0xfc, !UPT ;  /* 0x000100000b0c7892 */ /* 0x000fe2000f8efc3f */
[----:B------:R-:W-:Y:S01]  /*13a0*/  CS2R R14, SRZ ;  /* 0x00000000000e7805 */ /* 0x000fe2000001ff00 */
[----:B------:R-:W-:Y:S01]  /*13b0*/  USHF.R.U32.HI UR6, URZ, 0x4, UR6 ;  /* 0x000000043f067899 */ /* 0x000fe20008011606 */
[----:B------:R-:W-:Y:S01]  /*13c0*/  IMAD.MOV.U32 R11, RZ, RZ, RZ ;  /* 0x000000ffff0b7224 */ /* 0x000fe200078e00ff */
[----:B------:R-:W-:Y:S01]  /*13d0*/  ULEA UR12, UR5, UR12, 0x9 ;  /* 0x0000000c050c7291 */ /* 0x000fe2000f8e483f */
[----:B------:R-:W-:Y:S01]  /*13e0*/  CS2R R18, SRZ ;  /* 0x0000000000127805 */ /* 0x000fe2000001ff00 */
[----:B------:R-:W-:Y:S01]  /*13f0*/  ULOP3.LUT UR6, UR6, 0x3fff, URZ, 0xc0, !UPT ;  /* 0x00003fff06067892 */ /* 0x000fe2000f8ec03f */
[----:B------:R-:W-:Y:S01]  /*1400*/  CS2R R20, SRZ ;  /* 0x0000000000147805 */ /* 0x000fe2000001ff00 */
[----:B------:R-:W-:Y:S01]  /*1410*/  UMOV UR13, 0x80000020 ;  /* 0x80000020000d7882 */ /* 0x000fe20000000000 */
[----:B------:R-:W-:Y:S01]  /*1420*/  UMOV UR15, 0x80000020 ;  /* 0x80000020000f7882 */ /* 0x000fe20000000000 */
[----:B------:R-:W-:Y:S01]  /*1430*/  ULOP3.LUT UR6, UR6, 0x10000, URZ, 0xfc, !UPT ;  /* 0x0001000006067892 */ /* 0x000fe2000f8efc3f */
[----:B------:R-:W-:Y:S01]  /*1440*/  CS2R R22, SRZ ;  /* 0x0000000000167805 */ /* 0x000fe2000001ff00 */
[----:B------:R-:W-:Y:S01]  /*1450*/  ULDC UR7, c[0x0][0x50c] ;  /* 0x0001430000077ab9 */ /* 0x000fe20000000800 */
[----:B------:R-:W-:Y:S01]  /*1460*/  CS2R R56, SRZ ;  /* 0x0000000000387805 */ /* 0x000fe2000001ff00 */
[----:B------:R-:W-:Y:S01]  /*1470*/  ULEA UR14, UR5, UR6, 0x8 ;  /* 0x00000006050e7291 */ /* 0x000fe2000f8e403f */
[----:B------:R-:W-:Y:S01]  /*1480*/  CS2R R58, SRZ ;  /* 0x00000000003a7805 */ /* 0x000fe2000001ff00 */
[----:B------:R-:W-:Y:S01]  /*1490*/  UISETP.NE.AND UP0, UPT, UR7, 0x2, UPT ;  /* 0x000000020700788c */ /* 0x000fe2000bf05270 */
[----:B------:R-:W-:Y:S01]  /*14a0*/  CS2R R60, SRZ ;  /* 0x00000000003c7805 */ /* 0x000fe2000001ff00 */
[----:B------:R-:W-:Y:S01]  /*14b0*/  UMOV UR6, 0x2 ;  /* 0x0000000200067882 */ /* 0x000fe20000000000 */
[----:B------:R-:W-:Y:S01]  /*14c0*/  CS2R R62, SRZ ;  /* 0x00000000003e7805 */ /* 0x000fe2000001ff00 */
[----:B------:R-:W-:Y:S01]  /*14d0*/  USEL UR7, URZ, 0x1, UP0 ;  /* 0x000000013f077887 */ /* 0x000fe20008000000 */
[----:B------:R-:W-:-:S02]  /*14e0*/  CS2R R64, SRZ ;  /* 0x0000000000407805 */ /* 0x000fc4000001ff00 */
[----:B------:R-:W-:Y:S01]  /*14f0*/  CS2R R66, SRZ ;  /* 0x0000000000427805 */ /* 0x000fe2000001ff00 */
[----:B------:R-:W-:Y:S01]  /*1500*/  QGMMA.64x64x32.F32.E4M3.E4M3 R24, gdesc[UR12], RZ, !UPT ;  /* 0x00e000000c1879f3 */ /* 0x000fe2000c7008ff */
[----:B------:R-:W-:Y:S01]  /*1510*/  UIADD3 UR12, UR12, 0x2, URZ ;  /* 0x000000020c0c7890 */ /* 0x000fe2000fffe03f */
[----:B------:R-:W-:Y:S01]  /*1520*/  IMAD.MOV.U32 R68, RZ, RZ, RZ ;  /* 0x000000ffff447224 */ /* 0x000fe200078e00ff */
[----:B------:R-:W-:Y:S01]  /*1530*/  ISETP.NE.AND P0, PT, RZ, UR7, PT ;  /* 0x00000007ff007c0c */ /* 0x000fe2000bf05270 */
[----:B------:R-:W-:Y:S01]  /*1540*/  UIADD3 UR14, UR14, 0x2, URZ ;  /* 0x000000020e0e7890 */ /* 0x000fe2000fffe03f */
[----:B------:R-:W-:Y:S01]  /*1550*/  CS2R R70, SRZ ;  /* 0x0000000000467805 */ /* 0x000fe2000001ff00 */
[----:B------:R-:W-:Y:S01]  /*1560*/  UMOV UR13, 0x80000020 ;  /* 0x80000020000d7882 */ /* 0x000fe20000000000 */
[----:B------:R-:W-:Y:S01]  /*1570*/  UMOV UR15, 0x80000020 ;  /* 0x80000020000f7882 */ /* 0x000fe20000000000 */
[----:B------:R-:W-:Y:S02]  /*1580*/  CS2R R72, SRZ ;  /* 0x0000000000487805 */ /* 0x000fe4000001ff00 */
[----:B------:R-:W-:-:S02]  /*1590*/  CS2R R74, SRZ ;  /* 0x00000000004a7805 */ /* 0x000fc4000001ff00 */
[----:B------:R-:W-:Y:S02]  /*15a0*/  CS2R R76, SRZ ;  /* 0x00000000004c7805 */ /* 0x000fe4000001ff00 */
[----:B------:R-:W-:Y:S01]  /*15b0*/  CS2R R78, SRZ ;  /* 0x00000000004e7805 */ /* 0x000fe2000001ff00 */
[----:B------:R-:W-:Y:S01]  /*15c0*/  QGMMA.64x64x32.F32.E4M3.E4M3 R24, gdesc[UR12], R24, gsb0 ;  /* 0x00e000000c1879f3 */ /* 0x000fe20008000818 */
[----:B------:R-:W-:Y:S05]  /*15d0*/  @!P0 BRA `(.L_x_18) ;  /* 0x0000000000888947 */ /* 0x000fea0003800000 */
[----:B------:R-:W-:Y:S02]  /*15e0*/  WARPGROUP.DEPBAR.LE gsb0, 0x0 ;  /* 0x00008000000079c5 */ /* 0x000fe40000010000 */
[----:B------:R-:W-:-:S01]  /*15f0*/  FADD R79, RZ, R24 ;  /* 0x00000018ff4f7221 */ /* 0x000fc20000000000 */
[----:B------:R-:W-:Y:S01]  /*1600*/  FADD R78, RZ, R25 ;  /* 0x00000019ff4e7221 */ /* 0x000fe20000000000 */
        /* <DEDUP_REMOVED lines=30> */
[----:B------:R-:W-:-:S06]  /*17f0*/  UMOV UR6, URZ ;  /* 0x0000003f00067c82 */ /* 0x000fcc0008000000 */
.L_x_18:
[----:B------:R-:W-:-:S04]  /*1800*/  UIADD3 UR16, UR5, 0x1, URZ ;  /* 0x0000000105107890 */ /* 0x000fc8000fffe03f */
[----:B------:R-:W-:-:S04]  /*1810*/  UISETP.NE.AND UP0, UPT, UR16, 0x4, UPT ;  /* 0x000000041000788c */ /* 0x000fc8000bf05270 */
[----:B------:R-:W-:Y:S02]  /*1820*/  USEL UR8, URZ, 0x1, UP0 ;  /* 0x000000013f087887 */ /* 0x000fe40008000000 */
[----:B------:R-:W-:Y:S02]  /*1830*/  USEL UR16, UR16, URZ, UP0 ;  /* 0x0000003f10107287 */ /* 0x000fe40008000000 */
[----:B------:R-:W-:-:S06]  /*1840*/  ULOP3.LUT UR8, UR4, UR8, URZ, 0x3c, !UPT ;  /* 0x0000000804087292 */ /* 0x000fcc000f8e3c3f */
[----:B------:R-:W-:Y:S01]  /*1850*/  IMAD.U32 R9, RZ, RZ, UR8 ;  /* 0x00000008ff097e24 */ /* 0x000fe2000f8e00ff */
[----:B------:R-:W-:-:S06]  /*1860*/  UMOV UR8, 0x1 ;  /* 0x0000000100087882 */ /* 0x000fcc0000000000 */
.L_x_13:
[----:B------:R-:W-:-:S04]  /*1870*/  UISETP.LT.AND UP0, UPT, UR9, 0x1, UPT ;  /* 0x000000010900788c */ /* 0x000fc8000bf01270 */
[----:B------:R-:W-:-:S04]  /*1880*/  USEL UR12, UR9, 0x1, UP0 ;  /* 0x00000001090c7887 */ /* 0x000fc80008000000 */
[----:B------:R-:W-:-:S04]  /*1890*/  UIADD3 UR12, UR9, -UR12, URZ ;  /* 0x8000000c090c7290 */ /* 0x000fc8000fffe03f */
[----:B------:R-:W-:-:S06]  /*18a0*/  UISETP.GE.AND UP0, UPT, UR12, 0x1, UPT ;  /* 0x000000010c00788c */ /* 0x000fcc000bf06270 */
[----:B------:R-:W-:-:S13]  /*18b0*/  PLOP3.LUT P0, PT, PT, PT, UP0, 0x80, 0x0 ;  /* 0x000000000000781c */ /* 0x000fda0003f0f008 */
[----:B------:R-:W-:Y:S05]  /*18c0*/  @!P0 BRA `(.L_x_19) ;  /* 0x0000000400848947 */ /* 0x000fea0003800000 */
[----:B01----:R-:W-:Y:S01]  /*18d0*/  IMAD.U32 R6, RZ, RZ, UR12 ;  /* 0x0000000cff067e24 */ /* 0x003fe2000f8e00ff */
[----:B------:R-:W-:Y:S01]  /*18e0*/  UMOV UR17, UR5 ;  /* 0x0000000500117c82 */ /* 0x000fe20008000000 */
[----:B------:R-:W-:-:S05]  /*18f0*/  ULDC UR20, c[0x0][0x50c] ;  /* 0x0001430000147ab9 */ /* 0x000fca0000000800 */
.L_x_27:
[----:B------:R-:W-:-:S13]  /*1900*/  ISETP.NE.AND P1, PT, R80, 0x3, PT ;  /* 0x000000035000780c */ /* 0x000fda0003f25270 */
[----:B01----:R-:W-:Y:S05]  /*1910*/  @!P1 BRA `(.L_x_20) ;  /* 0x0000000000049947 */ /* 0x003fea0003800000 */
[----:B------:R-:W-:Y:S01]  /*1920*/  BPT.TRAP 0x1 ;  /* 0x000000040000795c */ /* 0x000fe20000300000 */
.L_x_20:
[----:B------:R-:W0:Y:S01]  /*1930*/  S2UR UR12, SR_CgaCtaId ;  /* 0x00000000000c79c3 */ /* 0x000e220000008800 */
[----:B------:R-:W-:Y:S01]  /*1940*/  UMOV UR10, 0x400 ;  /* 0x00000400000a7882 */ /* 0x000fe20000000000 */
[----:B------:R-:W-:Y:S01]  /*1950*/  SHF.L.U32 R7, R9, 0x1f, RZ ;  /* 0x0000001f09077819 */ /* 0x000fe200000006ff */
[----:B0-----:R-:W-:-:S04]  /*1960*/  ULEA UR10, UR12, UR10, 0x18 ;  /* 0x0000000a0c0a7291 */ /* 0x001fc8000f8ec03f */
[----:B------:R-:W-:-:S09]  /*1970*/  ULEA UR12, UR16, UR10, 0x3 ;  /* 0x0000000a100c7291 */ /* 0x000fd2000f8e183f */
[----:B------:R0:W1:Y:S01]  /*1980*/  SYNCS.PHASECHK.TRANS64.TRYWAIT P0, [UR12], R7 ;  /* 0x00000007ff0075a7 */ /* 0x000062000800014c */
[----:B------:R-:W-:Y:S05]  /*1990*/  @!P1 BRA `(.L_x_21) ;  /* 0x0000000000049947 */ /* 0x000fea0003800000 */
[----:B------:R-:W-:Y:S01]  /*19a0*/  BPT.TRAP 0x1 ;  /* 0x000000040000795c */ /* 0x000fe20000300000 */
.L_x_21:
[----:B-1----:R-:W-:Y:S05]  /*19b0*/  @P0 BRA `(.L_x_22) ;  /* 0x0000000000080947 */ /* 0x002fea0003800000 */
[----:B------:R-:W1:Y:S02]  /*19c0*/  SYNCS.PHASECHK.TRANS64.TRYWAIT P0, [UR12], R7 ;  /* 0x00000007ff0075a7 */ /* 0x000e64000800014c */
[----:B-1----:R-:W-:Y:S05]  /*19d0*/  @!P0 BRA `(.L_x_23) ;  /* 0x0000004c00cc8947 */ /* 0x002fea0003800000 */
.L_x_22:
[----:B------:R-:W-:Y:S01]  /*19e0*/  UIADD3 UR12, UR10, 0x8100, URZ ;  /* 0x000081000a0c7890 */ /* 0x000fe2000fffe03f */
[----:B------:R-:W-:Y:S01]  /*19f0*/  WARPGROUP.ARRIVE ;  /* 0x00000000000079c5 */ /* 0x000fe20000000000 */
[----:B------:R-:W-:Y:S02]  /*1a00*/  UISETP.NE.AND UP0, UPT, UR7, URZ, UPT ;  /* 0x0000003f0700728c */ /* 0x000fe4000bf05270 */
[----:B------:R-:W-:Y:S02]  /*1a10*/  USHF.R.U32.HI UR12, URZ, 0x4, UR12 ;  /* 0x000000043f0c7899 */ /* 0x000fe4000801160c */
[----:B------:R-:W-:Y:S02]  /*1a20*/  USEL UR8, UR8, URZ, !UP0 ;  /* 0x0000003f08087287 */ /* 0x000fe4000c000000 */
[----:B------:R-:W-:Y:S02]  /*1a30*/  ULOP3.LUT UR7, UR12, 0x3fff, URZ, 0xc0, !UPT ;  /* 0x00003fff0c077892 */ /* 0x000fe4000f8ec03f */
[----:B------:R-:W-:-:S02]  /*1a40*/  ULOP3.LUT UR12, UR11, 0x10000, URZ, 0xfc, !UPT ;  /* 0x000100000b0c7892 */ /* 0x000fc4000f8efc3f */
[----:B------:R-:W-:Y:S02]  /*1a50*/  ULOP3.LUT UR7, UR7, 0x10000, URZ, 0xfc, !UPT ;  /* 0x0001000007077892 */ /* 0x000fe4000f8efc3f */
[----:B------:R-:W-:Y:S02]  /*1a60*/  UISETP.NE.U32.AND UP0, UPT, UR8, URZ, UPT ;  /* 0x0000003f0800728c */ /* 0x000fe4000bf05070 */
[----:B------:R-:W-:Y:S02]  /*1a70*/  ULEA UR12, UR16, UR12, 0x9 ;  /* 0x0000000c100c7291 */ /* 0x000fe4000f8e483f */
[----:B------:R-:W-:Y:S01]  /*1a80*/  ULEA UR14, UR16, UR7, 0x8 ;  /* 0x00000007100e7291 */ /* 0x000fe2000f8e403f */
[----:B------:R-:W-:Y:S01]  /*1a90*/  UMOV UR13, 0x80000020 ;  /* 0x80000020000d7882 */ /* 0x000fe20000000000 */
[----:B------:R-:W-:Y:S01]  /*1aa0*/  UMOV UR15, 0x80000020 ;  /* 0x80000020000f7882 */ /* 0x000fe20000000000 */
[----:B------:R-:W-:-:S06]  /*1ab0*/  UIADD3 UR6, UR6, 0x2, URZ ;  /* 0x0000000206067890 */ /* 0x000fcc000fffe03f */
[----:B------:R-:W-:Y:S01]  /*1ac0*/  QGMMA.64x64x32.F32.E4M3.E4M3 R24, gdesc[UR12], R24, UP0 ;  /* 0x00e000000c1879f3 */ /* 0x000fe2000bf00818 */
[----:B------:R-:W-:Y:S02]  /*1ad0*/  UIADD3 UR12, UR12, 0x2, URZ ;  /* 0x000000020c0c7890 */ /* 0x000fe4000fffe03f */
[----:B------:R-:W-:Y:S01]  /*1ae0*/  UIADD3 UR14, UR14, 0x2, URZ ;  /* 0x000000020e0e7890 */ /* 0x000fe2000fffe03f */
[----:B------:R-:W-:Y:S01]  /*1af0*/  UMOV UR13, 0x80000020 ;  /* 0x80000020000d7882 */ /* 0x000fe20000000000 */
[----:B------:R-:W-:Y:S01]  /*1b00*/  UMOV UR15, 0x80000020 ;  /* 0x80000020000f7882 */ /* 0x000fe20000000000 */
[----:B------:R-:W-:-:S04]  /*1b10*/  UISETP.NE.AND UP0, UPT, UR6, UR20, UPT ;  /* 0x000000140600728c */ /* 0x000fc8000bf05270 */
[----:B------:R-:W-:-:S06]  /*1b20*/  USEL UR7, URZ, 0x1, UP0 ;  /* 0x000000013f077887 */ /* 0x000fcc0008000000 */
[----:B------:R-:W-:Y:S01]  /*1b30*/  ISETP.NE.AND P0, PT, RZ, UR7, PT ;  /* 0x00000007ff007c0c */ /* 0x000fe2000bf05270 */
[----:B------:R-:W-:Y:S03]  /*1b40*/  QGMMA.64x64x32.F32.E4M3.E4M3 R24, gdesc[UR12], R24, gsb0 ;  /* 0x00e000000c1879f3 */ /* 0x000fe60008000818 */
[----:B------:R-:W-:-:S09]  /*1b50*/  WARPGROUP.DEPBAR.LE gsb0, 0x1 ;  /* 0x00008000000079c5 */ /* 0x000fd20000010100 */
[----:B------:R-:W-:Y:S05]  /*1b60*/  @!P0 BRA `(.L_x_24) ;  /* 0x0000000000888947 */ /* 0x000fea0003800000 */
[----:B------:R-:W-:Y:S02]  /*1b70*/  WARPGROUP.DEPBAR.LE gsb0, 0x0 ;  /* 0x00008000000079c5 */ /* 0x000fe40000010000 */
[----:B------:R-:W-:-:S01]  /*1b80*/  FADD R79, R24, R79 ;  /* 0x0000004f184f7221 */ /* 0x000fc20000000000 */
[----:B------:R-:W-:Y:S01]  /*1b90*/  FADD R78, R25, R78 ;  /* 0x0000004e194e7221 */ /* 0x000fe20000000000 */
        /* <DEDUP_REMOVED lines=30> */
[----:B------:R-:W-:-:S06]  /*1d80*/  UMOV UR6, URZ ;  /* 0x0000003f00067c82 */ /* 0x000fcc0008000000 */
.L_x_24:
[----:B------:R-:W-:Y:S05]  /*1d90*/  @!P1 BRA `(.L_x_25) ;  /* 0x0000000000049947 */ /* 0x000fea0003800000 */
[----:B------:R-:W-:Y:S01]  /*1da0*/  BPT.TRAP 0x1 ;  /* 0x000000040000795c */ /* 0x000fe20000300000 */
.L_x_25:
[----:B------:R-:W-:Y:S01]  /*1db0*/  ULEA UR8, UR17, UR10, 0x3 ;  /* 0x0000000a11087291 */ /* 0x000fe2000f8e183f */
[----:B------:R-:W-:-:S03]  /*1dc0*/  ISETP.GT.U32.AND P0, PT, R4, 0x1, PT ;  /* 0x000000010400780c */ /* 0x000fc60003f04070 */
[----:B------:R-:W-:-:S04]  /*1dd0*/  UIADD3 UR8, UR8, 0x20, URZ ;  /* 0x0000002008087890 */ /* 0x000fc8000fffe03f */
[----:B------:R-:W-:-:S09]  /*1de0*/  UPRMT UR8, URZ, 0x654, UR8 ;  /* 0x000006543f087896 */ /* 0x000fd20008000008 */
[----:B------:R-:W-:Y:S01]  /*1df0*/  SYNCS.ARRIVE.TRANS64.RED.A1T0 RZ, [UR8], RZ ;  /* 0x000000ffffff79a7 */ /* 0x000fe20008100408 */
[----:B------:R-:W-:Y:S05]  /*1e00*/  @P0 BRA `(.L_x_26) ;  /* 0x0000000000040947 */ /* 0x000fea0003800000 */
[----:B------:R-:W-:Y:S01]  /*1e10*/  BPT.TRAP 0x1 ;  /* 0x000000040000795c */ /* 0x000fe20000300000 */
.L_x_26:
[----:B------:R-:W-:Y:S01]  /*1e20*/  UIADD3 UR16, UR16, 0x1, URZ ;  /* 0x0000000110107890 */ /* 0x000fe2000fffe03f */
[C---:B------:R-:W-:Y:S01]  /*1e30*/  ISETP.GT.AND P0, PT, R6.reuse, 0x1, PT ;  /* 0x000000010600780c */ /* 0x040fe20003f04270 */
[----:B------:R-:W-:Y:S01]  /*1e40*/  UIADD3 UR17, UR17, 0x1, URZ ;  /* 0x0000000111117890 */ /* 0x000fe2000fffe03f */
[----:B------:R-:W-:Y:S01]  /*1e50*/  VIADD R6, R6, 0xffffffff ;  /* 0xffffffff06067836 */ /* 0x000fe20000000000 */
[----:B------:R-:W-:Y:S02]  /*1e60*/  UISETP.NE.AND UP0, UPT, UR16, 0x4, UPT ;  /* 0x000000041000788c */ /* 0x000fe4000bf05270 */
[----:B------:R-:W-:Y:S02]  /*1e70*/  UISETP.NE.AND UP1, UPT, UR17, 0x4, UPT ;  /* 0x000000041100788c */ /* 0x000fe4000bf25270 */
[----:B------:R-:W-:Y:S02]  /*1e80*/  USEL UR8, URZ, 0x1, UP0 ;  /* 0x000000013f087887 */ /* 0x000fe40008000000 */
[----:B------:R-:W-:-:S02]  /*1e90*/  USEL UR16, UR16, URZ, UP0 ;  /* 0x0000003f10107287 */ /* 0x000fc40008000000 */
[----:B------:R-:W-:Y:S02]  /*1ea0*/  USEL UR17, UR17, URZ, UP1 ;  /* 0x0000003f11117287 */ /* 0x000fe40008800000 */
[----:B------:R-:W-:Y:S01]  /*1eb0*/  LOP3.LUT R9, R9, UR8, RZ, 0x3c, !PT ;  /* 0x0000000809097c12 */ /* 0x000fe2000f8e3cff */
[----:B------:R-:W-:Y:S01]  /*1ec0*/  UMOV UR8, 0x1 ;  /* 0x0000000100087882 */ /* 0x000fe20000000000 */
[----:B------:R-:W-:Y:S08]  /*1ed0*/  @P0 BRA `(.L_x_27) ;  /* 0xfffffff800880947 */ /* 0x000ff0000383ffff */
.L_x_19:
[----:B------:R-:W-:Y:S01]  /*1ee0*/  UISETP.NE.AND UP0, UPT, UR6, URZ, UPT ;  /* 0x0000003f0600728c */ /* 0x000fe2000bf05270 */
[----:B01----:R-:W0:Y:S03]  /*1ef0*/  LDC R6, c[0x0][0x28c] ;  /* 0x0000a300ff067b82 */ /* 0x003e260000000800 */
[----:B------:R-:W-:-:S06]  /*1f00*/  USEL UR6, URZ, 0x1, !UP0 ;  /* 0x000000013f067887 */ /* 0x000fcc000c000000 */
[----:B------:R-:W-:Y:S02]  /*1f10*/  ISETP.NE.AND P0, PT, RZ, UR6, PT ;  /* 0x00000006ff007c0c */ /* 0x000fe4000bf05270 */
[----:B0-----:R-:W-:-:S11]  /*1f20*/  ISETP.GE.AND P1, PT, R6, 0x1, PT ;  /* 0x000000010600780c */ /* 0x001fd60003f26270 */
[----:B------:R-:W-:Y:S05]  /*1f30*/  @!P0 BRA `(.L_x_28) ;  /* 0x0000000000848947 */ /* 0x000fea0003800000 */
[----:B------:R-:W-:Y:S02]  /*1f40*/  WARPGROUP.DEPBAR.LE gsb0, 0x0 ;  /* 0x00008000000079c5 */ /* 0x000fe40000010000 */
[----:B------:R-:W-:Y:S01]  /*1f50*/  FADD R79, R24, R79 ;  /* 0x0000004f184f7221 */ /* 0x000fe20000000000 */
        /* <DEDUP_REMOVED lines=30> */
[----:B------:R-:W-:-:S07]  /*2140*/  FADD R14, R14, R55 ;  /* 0x000000370e0e7221 */ /* 0x000fce0000000000 */
.L_x_28:
[----:B------:R-:W-:Y:S02]  /*2150*/  WARPGROUP.DEPBAR.LE gsb0, 0x0 ;  /* 0x00008000000079c5 */ /* 0x000fe40000010000 */
[----:B------:R-:W-:Y:S05]  /*2160*/  @!P1 BRA `(.L_x_29) ;  /* 0x0000000000389947 */ /* 0x000fea0003800000 */
[----:B------:R-:W-:-:S13]  /*2170*/  ISETP.NE.AND P0, PT, R80, 0x3, PT ;  /* 0x000000035000780c */ /* 0x000fda0003f05270 */
[----:B------:R-:W-:Y:S05]  /*2180*/  @!P0 BRA `(.L_x_30) ;  /* 0x0000000000048947 */ /* 0x000fea0003800000 */
[----:B------:R-:W-:Y:S01]  /*2190*/  BPT.TRAP 0x1 ;  /* 0x000000040000795c */ /* 0x000fe20000300000 */
.L_x_30:
[----:B------:R-:W-:Y:S01]  /*21a0*/  UISETP.LT.AND UP0, UPT, UR9, 0x1, UPT ;  /* 0x000000010900788c */ /* 0x000fe2000bf01270 */
[----:B------:R-:W-:-:S03]  /*21b0*/  ISETP.GT.U32.AND P0, PT, R4, 0x1, PT ;  /* 0x000000010400780c */ /* 0x000fc60003f04070 */
[----:B------:R-:W-:-:S04]  /*21c0*/  USEL UR6, UR9, 0x1, UP0 ;  /* 0x0000000109067887 */ /* 0x000fc80008000000 */
[----:B------:R-:W-:-:S04]  /*21d0*/  UIADD3 UR6, UR5, UR9, -UR6 ;  /* 0x0000000905067290 */ /* 0x000fc8000fffe806 */
[----:B------:R-:W-:-:S04]  /*21e0*/  USHF.L.U32 UR6, UR6, 0x3, URZ ;  /* 0x0000000306067899 */ /* 0x000fc8000800063f */
[----:B------:R-:W-:-:S04]  /*21f0*/  ULOP3.LUT UR6, UR6, 0x18, URZ, 0xc0, !UPT ;  /* 0x0000001806067892 */ /* 0x000fc8000f8ec03f */
[----:B------:R-:W-:-:S04]  /*2200*/  UIADD3 UR6, UR10, 0x20, UR6 ;  /* 0x000000200a067890 */ /* 0x000fc8000fffe006 */
[----:B------:R-:W-:-:S09]  /*2210*/  UPRMT UR6, URZ, 0x654, UR6 ;  /* 0x000006543f067896 */ /* 0x000fd20008000006 */
[----:B------:R-:W-:Y:S01]  /*2220*/  SYNCS.ARRIVE.TRANS64.RED.A1T0 RZ, [UR6], RZ ;  /* 0x000000ffffff79a7 */ /* 0x000fe20008100406 */
[----:B------:R-:W-:Y:S05]  /*2230*/  @P0 BRA `(.L_x_29) ;  /* 0x0000000000040947 */ /* 0x000fea0003800000 */
[----:B------:R-:W-:Y:S01]  /*2240*/  BPT.TRAP 0x1 ;  /* 0x000000040000795c */ /* 0x000fe20000300000 */
.L_x_29:
[----:B------:R-:W0:Y:S01]  /*2250*/  LDC R16, c[0x0][0x288] ;  /* 0x0000a200ff107b82 */ /* 0x000e220000000800 */
[--C-:B------:R-:W-:Y:S01]  /*2260*/  SHF.R.U32.HI R6, RZ, 0x2, R2.reuse ;  /* 0x00000002ff067819 */ /* 0x100fe20000011602 */
[----:B------:R-:W-:Y:S01]  /*2270*/  IMAD.SHL.U32 R13, R13, 0x40, RZ ;  /* 0x000000400d0d7824 */ /* 0x000fe200078e00ff */
[----:B------:R-:W-:Y:S01]  /*2280*/  LOP3.LUT R8, R2, 0x60, RZ, 0xc0, !PT ;  /* 0x0000006002087812 */ /* 0x000fe200078ec0ff */
[----:B------:R-:W-:Y:S01]  /*2290*/  ULDC UR6, c[0x0][0x284] ;  /* 0x0000a10000067ab9 */ /* 0x000fe20000000800 */
[----:B------:R-:W-:Y:S01]  /*22a0*/  SHF.R.U32.HI R9, RZ, 0x7, R2 ;  /* 0x00000007ff097819 */ /* 0x000fe20000011602 */
[----:B------:R-:W-:Y:S01]  /*22b0*/  IMAD.WIDE R28, R12, 0x80, RZ ;  /* 0x000000800c1c7825 */ /* 0x000fe200078e02ff */
[----:B------:R-:W-:Y:S02]  /*22c0*/  LOP3.LUT R7, R6, 0x7, RZ, 0xc0, !PT ;  /* 0x0000000706077812 */ /* 0x000fe400078ec0ff */
[----:B------:R-:W-:Y:S02]  /*22d0*/  SHF.R.U32.HI R8, RZ, 0x1, R8 ;  /* 0x00000001ff087819 */ /* 0x000fe40000011608 */
[----:B------:R-:W-:-:S02]  /*22e0*/  LOP3.LUT R6, R9, 0x1, RZ, 0xc0, !PT ;  /* 0x0000000109067812 */ /* 0x000fc400078ec0ff */
[----:B------:R-:W-:Y:S02]  /*22f0*/  IADD3 R17, RZ, -R8, -R7 ;  /* 0x80000008ff117210 */ /* 0x000fe40007ffe807 */
[----:B------:R-:W-:Y:S01]  /*2300*/  LOP3.LUT R9, R2, 0x3, RZ, 0xc0, !PT ;  /* 0x0000000302097812 */ /* 0x000fe200078ec0ff */
[C---:B------:R-:W-:Y:S02]  /*2310*/  IMAD.SHL.U32 R24, R6.reuse, 0x40, RZ ;  /* 0x0000004006187824 */ /* 0x040fe400078e00ff */
[----:B------:R-:W-:Y:S02]  /*2320*/  IMAD R17, R6, -0x40, R17 ;  /* 0xffffffc006117824 */ /* 0x000fe400078e0211 */
[----:B------:R-:W-:Y:S01]  /*2330*/  IMAD.SHL.U32 R6, R12, 0x80, RZ ;  /* 0x000000800c067824 */ /* 0x000fe200078e00ff */
[----:B------:R-:W-:Y:S01]  /*2340*/  LOP3.LUT R7, R24, 0x40, R7, 0xe2, !PT ;  /* 0x0000004018077812 */ /* 0x000fe200078ee207 */
[----:B------:R-:W-:Y:S01]  /*2350*/  IMAD.SHL.U32 R12, R2, 0x2, RZ ;  /* 0x00000002020c7824 */ /* 0x000fe200078e00ff */
[----:B0-----:R-:W-:Y:S01]  /*2360*/  ISETP.GE.AND P0, PT, R13, R16, PT ;  /* 0x000000100d00720c */ /* 0x001fe20003f06270 */
[----:B------:R-:W-:Y:S01]  /*2370*/  IMAD R26, R9, -0x2, R16 ;  /* 0xfffffffe091a7824 */ /* 0x000fe200078e0210 */
[C---:B------:R-:W-:Y:S01]  /*2380*/  IADD3 R25, -R6.reuse, UR6, R17 ;  /* 0x0000000606197c10 */ /* 0x040fe2000fffe111 */
[----:B------:R-:W-:Y:S01]  /*2390*/  IMAD.MOV.U32 R24, RZ, RZ, -0x1 ;  /* 0xffffffffff187424 */ /* 0x000fe200078e00ff */
[----:B------:R-:W-:Y:S01]  /*23a0*/  ISETP.GE.OR P0, PT, R6, UR6, P0 ;  /* 0x0000000606007c0c */ /* 0x000fe20008706670 */
[----:B------:R-:W-:Y:S01]  /*23b0*/  IMAD.IADD R26, R26, 0x1, -R13 ;  /* 0x000000011a1a7824 */ /* 0x000fe200078e0a0d */
[----:B------:R-:W-:-:S02]  /*23c0*/  LOP3.LUT R33, R28, R7, R8, 0xfe, !PT ;  /* 0x000000071c217212 */ /* 0x000fc400078efe08 */
[----:B------:R-:W-:-:S09]  /*23d0*/  LOP3.LUT R12, R13, 0x6, R12, 0xf8, !PT ;  /* 0x000000060d0c7812 */ /* 0x000fd200078ef80c */
[----:B------:R-:W-:Y:S05]  /*23e0*/  @P0 BRA `(.L_x_31) ;  /* 0x0000002400b00947 */ /* 0x000fea0003800000 */
[----:B------:R-:W0:Y:S01]  /*23f0*/  LDC.64 R30, c[0x0][0x5c8] ;  /* 0x00017200ff1e7b82 */ /* 0x000e220000000a00 */
[----:B------:R-:W-:Y:S01]  /*2400*/  SHF.R.S32.HI R16, RZ, 0x1f, R69 ;  /* 0x0000001fff107819 */ /* 0x000fe20000011445 */
[----:B------:R-:W-:Y:S01]  /*2410*/  ULDC.64 UR6, c[0x0][0x5d0] ;  /* 0x0001740000067ab9 */ /* 0x000fe20000000a00 */
[----:B------:R-:W-:Y:S01]  /*2420*/  SHF.R.S32.HI R13, RZ, 0x1f, R12 ;  /* 0x0000001fff0d7819 */ /* 0x000fe2000001140c */
[----:B------:R-:W-:Y:S02]  /*2430*/  BSSY B0, `(.L_x_31) ;  /* 0x0000267000007945 */ /* 0x000fe40003800000 */
[----:B------:R-:W-:-:S04]  /*2440*/  IMAD R6, R16, UR6, RZ ;  /* 0x0000000610067c24 */ /* 0x000fc8000f8e02ff */
[C---:B------:R-:W-:Y:S02]  /*2450*/  IMAD R9, R69.reuse, UR7, R6 ;  /* 0x0000000745097c24 */ /* 0x040fe4000f8e0206 */
[----:B------:R-:W-:Y:S01]  /*2460*/  IMAD.WIDE.U32 R6, R69, UR6, R12 ;  /* 0x0000000645067c25 */ /* 0x000fe2000f8e000c */
[----:B------:R-:W-:-:S03]  /*2470*/  ULDC.64 UR6, c[0x0][0x5c0] ;  /* 0x0001700000067ab9 */ /* 0x000fc60000000a00 */
[----:B------:R-:W-:Y:S02]  /*2480*/  IMAD.IADD R7, R7, 0x1, R9 ;  /* 0x0000000107077824 */ /* 0x000fe400078e0209 */
[----:B0-----:R-:W-:-:S04]  /*2490*/  IMAD R8, R29, R30, RZ ;  /* 0x0000001e1d087224 */ /* 0x001fc800078e02ff */
[C---:B------:R-:W-:Y:S02]  /*24a0*/  IMAD R17, R33.reuse, R31, R8 ;  /* 0x0000001f21117224 */ /* 0x040fe400078e0208 */
[----:B------:R-:W-:-:S04]  /*24b0*/  IMAD.WIDE.U32 R8, R33, R30, R6 ;  /* 0x0000001e21087225 */ /* 0x000fc800078e0006 */
[----:B------:R-:W-:Y:S01]  /*24c0*/  IMAD.IADD R9, R9, 0x1, R17 ;  /* 0x0000000109097824 */ /* 0x000fe200078e0211 */
[----:B------:R-:W-:Y:S02]  /*24d0*/  LEA R6, P0, R30, R8, 0x3 ;  /* 0x000000081e067211 */ /* 0x000fe400078018ff */
[----:B------:R-:W-:Y:S02]  /*24e0*/  IADD3 R8, P1, R8, UR6, RZ ;  /* 0x0000000608087c10 */ /* 0x000fe4000ff3e0ff */
[----:B------:R-:W-:Y:S02]  /*24f0*/  LEA.HI.X R7, R30, R9, R31, 0x3, P0 ;  /* 0x000000091e077211 */ /* 0x000fe400000f1c1f */
[----:B----45:R-:W-:Y:S02]  /*2500*/  FSETP.NEU.AND P0, PT, R10, RZ, PT ;  /* 0x000000ff0a00720b */ /* 0x030fe40003f0d000 */
[----:B------:R-:W-:Y:S02]  /*2510*/  IADD3 R6, P2, R6, UR6, RZ ;  /* 0x0000000606067c10 */ /* 0x000fe4000ff5e0ff */
[----:B------:R-:W-:-:S02]  /*2520*/  IADD3.X R9, R9, UR7, RZ, P1, !PT ;  /* 0x0000000709097c10 */ /* 0x000fc40008ffe4ff */
[----:B------:R-:W-:-:S07]  /*2530*/  IADD3.X R7, R7, UR7, RZ, P2, !PT ;  /* 0x0000000707077c10 */ /* 0x000fce00097fe4ff */
[----:B------:R-:W-:Y:S05]  /*2540*/  @!P0 BRA `(.L_x_32) ;  /* 0x0000001c00148947 */ /* 0x000fea0003800000 */
[----:B------:R-:W-:Y:S01]  /*2550*/  ULDC.64 UR6, c[0x0][0x5b8] ;  /* 0x00016e0000067ab9 */ /* 0x000fe20000000a00 */
[----:B------:R-:W-:Y:S01]  /*2560*/  ISETP.GE.AND P0, PT, R26, 0x1, PT ;  /* 0x000000011a00780c */ /* 0x000fe20003f06270 */
[----:B------:R-:W-:Y:S01]  /*2570*/  IMAD R30, R16, UR6, RZ ;  /* 0x00000006101e7c24 */ /* 0x000fe2000f8e02ff */
[----:B------:R-:W-:Y:S01]  /*2580*/  ULDC.64 UR10, c[0x0][0x5a8] ;  /* 0x00016a00000a7ab9 */ /* 0x000fe20000000a00 */
[----:B------:R-:W-:Y:S01]  /*2590*/  IMAD.WIDE.U32 R16, R69, UR6, R12 ;  /* 0x0000000645107c25 */ /* 0x000fe2000f8e000c */
[----:B------:R-:W-:Y:S01]  /*25a0*/  ISETP.LT.OR P3, PT, R25, 0x1, !P0 ;  /* 0x000000011900780c */ /* 0x000fe20004761670 */
[----:B------:R-:W-:Y:S02]  /*25b0*/  BSSY B1, `(.L_x_33) ;  /* 0x000000c000017945 */ /* 0x000fe40003800000 */
[----:B------:R-:W-:Y:S01]  /*25c0*/  IMAD R69, R69, UR7, R30 ;  /* 0x0000000745457c24 */ /* 0x000fe2000f8e021e */
[----:B------:R-:W-:Y:S02]  /*25d0*/  ULDC.64 UR6, c[0x0][0x5b0] ;  /* 0x00016c0000067ab9 */ /* 0x000fe40000000a00 */
[----:B------:R-:W-:-:S02]  /*25e0*/  IMAD R27, R29, UR6, RZ ;  /* 0x000000061d1b7c24 */ /* 0x000fc4000f8e02ff */
[----:B------:R-:W-:Y:S02]  /*25f0*/  IMAD.IADD R17, R17, 0x1, R69 ;  /* 0x0000000111117824 */ /* 0x000fe400078e0245 */
[C---:B------:R-:W-:Y:S02]  /*2600*/  IMAD R27, R33.reuse, UR7, R27 ;  /* 0x00000007211b7c24 */ /* 0x040fe4000f8e021b */
[----:B------:R-:W-:-:S03]  /*2610*/  IMAD.WIDE.U32 R12, R33, UR6, R16 ;  /* 0x00000006210c7c25 */ /* 0x000fc6000f8e0010 */
[----:B------:R-:W-:-:S04]  /*2620*/  IADD3 R12, P1, R12, UR10, RZ ;  /* 0x0000000a0c0c7c10 */ /* 0x000fc8000ff3e0ff */
[--C-:B------:R-:W-:Y:S02]  /*2630*/  IADD3.X R13, R13, UR11, R27.reuse, P1, !PT ;  /* 0x0000000b0d0d7c10 */ /* 0x100fe40008ffe41b */
[----:B------:R-:W-:Y:S01]  /*2640*/  PRMT R27, RZ, 0x7610, R27 ;  /* 0x00007610ff1b7816 */ /* 0x000fe2000000001b */
[----:B------:R-:W-:Y:S06]  /*2650*/  @P3 BRA `(.L_x_34) ;  /* 0x0000000000043947 */ /* 0x000fec0003800000 */
[----:B------:R0:W5:Y:S02]  /*2660*/  LDG.E.U8 R27, desc[UR18][R12.64] ;  /* 0x000000120c1b7981 */ /* 0x000164000c1e1100 */
.L_x_34:
[----:B------:R-:W-:Y:S05]  /*2670*/  BSYNC B1 ;  /* 0x0000000000017941 */ /* 0x000fea0003800000 */
.L_x_33:
[----:B-----5:R-:W-:Y:S01]  /*2680*/  LOP3.LUT R27, R27, 0xff, RZ, 0xc0, !PT ;  /* 0x000000ff1b1b7812 */ /* 0x020fe200078ec0ff */
[----:B------:R-:W-:Y:S01]  /*2690*/  BSSY B1, `(.L_x_35) ;  /* 0x000000c000017945 */ /* 0x000fe20003800000 */
[----:B------:R-:W-:Y:S02]  /*26a0*/  ISETP.GE.AND P1, PT, R26, 0x2, PT ;  /* 0x000000021a00780c */ /* 0x000fe40003f26270 */
[----:B------:R-:W-:Y:S02]  /*26b0*/  F2FP.F16.E4M3.UNPACK_B R27, R27 ;  /* 0x0000001bff1b723e */ /* 0x000fe400020006ff */
[----:B------:R-:W-:-:S03]  /*26c0*/  ISETP.LT.OR P2, PT, R25, 0x1, !P1 ;  /* 0x000000011900780c */ /* 0x000fc60004f41670 */
[----:B------:R-:W-:-:S05]  /*26d0*/  HADD2.F32 R27, -RZ, R27.H0_H0 ;  /* 0x2000001bff1b7230 */ /* 0x000fca0000004100 */
[----:B------:R-:W-:Y:S01]  /*26e0*/  FMUL R30, R27, R10 ;  /* 0x0000000a1b1e7220 */ /* 0x000fe20000400000 */
[----:B------:R-:W-:-:S03]  /*26f0*/  PRMT R27, RZ, 0x7610, R27 ;  /* 0x00007610ff1b7816 */ /* 0x000fc6000000001b */
[----:B--2---:R-:W-:-:S05]  /*2700*/  FFMA R30, R79, R3, R30 ;  /* 0x000000034f1e7223 */ /* 0x004fca000000001e */
[----:B------:R-:W-:-:S05]  /*2710*/  F2FP.SATFINITE.E4M3.F32.PACK_AB_MERGE_C R31, RZ, R30, RZ ;  /* 0x0000001eff1f723e */ /* 0x000fca00048070ff */
[----:B------:R1:W-:Y:S01]  /*2720*/  @!P3 STG.E.U8 desc[UR18][R8.64], R31 ;  /* 0x0000001f0800b986 */ /* 0x0003e2000c101112 */
[----:B------:R-:W-:Y:S05]  /*2730*/  @P2 BRA `(.L_x_36) ;  /* 0x0000000000042947 */ /* 0x000fea0003800000 */
[----:B------:R2:W5:Y:S02]  /*2740*/  LDG.E.U8 R27, desc[UR18][R12.64+0x1] ;  /* 0x000001120c1b7981 */ /* 0x000564000c1e1100 */
.L_x_36:
[----:B------:R-:W-:Y:S05]  /*2750*/  BSYNC B1 ;  /* 0x0000000000017941 */ /* 0x000fea0003800000 */
.L_x_35:
[----:B-----5:R-:W-:Y:S01]  /*2760*/  LOP3.LUT R27, R27, 0xff, RZ, 0xc0, !PT ;  /* 0x000000ff1b1b7812 */ /* 0x020fe200078ec0ff */
[----:B------:R-:W-:Y:S01]  /*2770*/  BSSY B1, `(.L_x_37) ;  /* 0x0000012000017945 */ /* 0x000fe20003800000 */
[----:B-1----:R-:W-:Y:S02]  /*2780*/  IADD3 R31, P3, R33, 0x8, RZ ;  /* 0x00000008211f7810 */ /* 0x002fe40007f7e0ff */
[----:B------:R-:W-:Y:S02]  /*2790*/  F2FP.F16.E4M3.UNPACK_B R27, R27 ;  /* 0x0000001bff1b723e */ /* 0x000fe400020006ff */
[----:B------:R-:W-:Y:S01]  /*27a0*/  ISETP.LT.OR P0, PT, R25, 0x9, !P0 ;  /* 0x000000091900780c */ /* 0x000fe20004701670 */
[----:B------:R-:W-:Y:S02]  /*27b0*/  IMAD.X R28, RZ, RZ, R29, P3 ;  /* 0x000000ffff1c7224 */ /* 0x000fe400018e061d */
[----:B------:R-:W-:Y:S02]  /*27c0*/  HADD2.F32 R27, -RZ, R27.H0_H0 ;  /* 0x2000001bff1b7230 */ /* 0x000fe40000004100 */
[----:B------:R-:W-:-:S02]  /*27d0*/  IMAD R28, R28, UR6, RZ ;  /* 0x000000061c1c7c24 */ /* 0x000fc4000f8e02ff */
[----:B------:R-:W-:-:S04]  /*27e0*/  IMAD.WIDE.U32 R16, R31, UR6, R16 ;  /* 0x000000061f107c25 */ /* 0x000fc8000f8e0010 */
[----:B------:R-:W-:Y:S01]  /*27f0*/  FMUL R27, R27, R10 ;  /* 0x0000000a1b1b7220 */ /* 0x000fe20000400000 */
[----:B------:R-:W-:-:S03]  /*2800*/  IMAD R31, R31, UR7, R28 ;  /* 0x000000071f1f7c24 */ /* 0x000fc6000f8e021c */
[----:B------:R-:W-:Y:S01]  /*2810*/  FFMA R27, R78, R3, R27 ;  /* 0x000000034e1b7223 */ /* 0x000fe2000000001b */
[----:B------:R-:W-:-:S04]  /*2820*/  IADD3 R16, P3, R16, UR10, RZ ;  /* 0x0000000a10107c10 */ /* 0x000fc8000ff7e0ff */
[----:B------:R-:W-:Y:S02]  /*2830*/  F2FP.SATFINITE.E4M3.F32.PACK_AB_MERGE_C R29, RZ, R27, RZ ;  /* 0x0000001bff1d723e */ /* 0x000fe400048070ff */
[----:B------:R-:W-:Y:S02]  /*2840*/  IADD3.X R17, R17, UR11, R31, P3, !PT ;  /* 0x0000000b11117c10 */ /* 0x000fe40009ffe41f */
[----:B------:R-:W-:Y:S01]  /*2850*/  PRMT R27, RZ, 0x7610, R27 ;  /* 0x00007610ff1b7816 */ /* 0x000fe2000000001b */
[----:B------:R1:W-:Y:S01]  /*2860*/  @!P2 STG.E.U8 desc[UR18][R8.64+0x1], R29 ;  /* 0x0000011d0800a986 */ /* 0x0003e2000c101112 */
[----:B------:R-:W-:Y:S05]  /*2870*/  @P0 BRA `(.L_x_38) ;  /* 0x0000000000040947 */ /* 0x000fea0003800000 */
[----:B------:R3:W5:Y:S02]  /*2880*/  LDG.E.U8 R27, desc[UR18][R16.64] ;  /* 0x00000012101b7981 */ /* 0x000764000c1e1100 */
.L_x_38:
[----:B------:R-:W-:Y:S05]  /*2890*/  BSYNC B1 ;  /* 0x0000000000017941 */ /* 0x000fea0003800000 */
.L_x_37:
[----:B-----5:R-:W-:Y:S01]  /*28a0*/  LOP3.LUT R27, R27, 0xff, RZ, 0xc0, !PT ;  /* 0x000000ff1b1b7812 */ /* 0x020fe200078ec0ff */
[----:B------:R-:W-:Y:S01]  /*28b0*/  BSSY B1, `(.L_x_39) ;  /* 0x000000b000017945 */ /* 0x000fe20003800000 */
[----:B------:R-:W-:Y:S02]  /*28c0*/  ISETP.LT.OR P1, PT, R25, 0x9, !P1 ;  /* 0x000000091900780c */ /* 0x000fe40004f21670 */
[----:B------:R-:W-:-:S05]  /*28d0*/  F2FP.F16.E4M3.UNPACK_B R27, R27 ;  /* 0x0000001bff1b723e */ /* 0x000fca00020006ff */
[----:B------:R-:W-:-:S05]  /*28e0*/  HADD2.F32 R27, -RZ, R27.H0_H0 ;  /* 0x2000001bff1b7230 */ /* 0x000fca0000004100 */
[----:B------:R-:W-:Y:S01]  /*28f0*/  FMUL R28, R27, R10 ;  /* 0x0000000a1b1c7220 */ /* 0x000fe20000400000 */
[----:B------:R-:W-:-:S03]  /*2900*/  PRMT R27, RZ, 0x7610, R27 ;  /* 0x00007610ff1b7816 */ /* 0x000fc6000000001b */
[----:B------:R-:W-:-:S05]  /*2910*/  FFMA R28, R77, R3, R28 ;  /* 0x000000034d1c7223 */ /* 0x000fca000000001c */
[----:B-1----:R-:W-:-:S05]  /*2920*/  F2FP.SATFINITE.E4M3.F32.PACK_AB_MERGE_C R29, RZ, R28, RZ ;  /* 0x0000001cff1d723e */ /* 0x002fca00048070ff */
[----:B------:R1:W-:Y:S01]  /*2930*/  @!P0 STG.E.U8 desc[UR18][R6.64], R29 ;  /* 0x0000001d06008986 */ /* 0x0003e2000c101112 */
[----:B------:R-:W-:Y:S05]  /*2940*/  @P1 BRA `(.L_x_40) ;  /* 0x0000000000041947 */ /* 0x000fea0003800000 */
[----:B------:R4:W5:Y:S02]  /*2950*/  LDG.E.U8 R27, desc[UR18][R16.64+0x1] ;  /* 0x00000112101b7981 */ /* 0x000964000c1e1100 */
.L_x_40:
[----:B------:R-:W-:Y:S05]  /*2960*/  BSYNC B1 ;  /* 0x0000000000017941 */ /* 0x000fea0003800000 */
.L_x_39:
[----:B-----5:R-:W-:Y:S01]  /*2970*/  LOP3.LUT R27, R27, 0xff, RZ, 0xc0, !PT ;  /* 0x000000ff1b1b7812 */ /* 0x020fe200078ec0ff */
[----:B------:R-:W-:Y:S01]  /*2980*/  BSSY B1, `(.L_x_41) ;  /* 0x000000c000017945 */ /* 0x000fe20003800000 */
[----:B------:R-:W-:Y:S02]  /*2990*/  ISETP.GE.AND P0, PT, R26, 0x9, PT ;  /* 0x000000091a00780c */ /* 0x000fe40003f06270 */
[----:B------:R-:W-:Y:S02]  /*29a0*/  F2FP.F16.E4M3.UNPACK_B R27, R27 ;  /* 0x0000001bff1b723e */ /* 0x000fe400020006ff */
[----:B------:R-:W-:-:S03]  /*29b0*/  ISETP.LT.OR P2, PT, R25, 0x1, !P0 ;  /* 0x000000011900780c */ /* 0x000fc60004741670 */
[----:B------:R-:W-:-:S05]  /*29c0*/  HADD2.F32 R27, -RZ, R27.H0_H0 ;  /* 0x2000001bff1b7230 */ /* 0x000fca0000004100 */
[----:B------:R-:W-:-:S04]  /*29d0*/  FMUL R27, R27, R10 ;  /* 0x0000000a1b1b7220 */ /* 0x000fc80000400000 */
[----:B------:R-:W-:-:S05]  /*29e0*/  FFMA R27, R76, R3, R27 ;  /* 0x000000034c1b7223 */ /* 0x000fca000000001b */
[----:B-1----:R-:W-:Y:S02]  /*29f0*/  F2FP.SATFINITE.E4M3.F32.PACK_AB_MERGE_C R29, RZ, R27, RZ ;  /* 0x0000001bff1d723e */ /* 0x002fe400048070ff */
[----:B------:R-:W-:-:S03]  /*2a00*/  PRMT R27, RZ, 0x7610, R27 ;  /* 0x00007610ff1b7816 */ /* 0x000fc6000000001b */
[----:B------:R1:W-:Y:S01]  /*2a10*/  @!P1 STG.E.U8 desc[UR18][R6.64+0x1], R29 ;  /* 0x0000011d06009986 */ /* 0x0003e2000c101112 */
[----:B------:R-:W-:Y:S05]  /*2a20*/  @P2 BRA `(.L_x_42) ;  /* 0x0000000000042947 */ /* 0x000fea0003800000 */
[----:B------:R0:W5:Y:S02]  /*2a30*/  LDG.E.U8 R27, desc[UR18][R12.64+0x8] ;  /* 0x000008120c1b7981 */ /* 0x000164000c1e1100 */
.L_x_42:
[----:B------:R-:W-:Y:S05]  /*2a40*/  BSYNC B1 ;  /* 0x0000000000017941 */ /* 0x000fea0003800000 */
.L_x_41:
        /* <DEDUP_REMOVED lines=13> */
.L_x_44:
[----:B------:R-:W-:Y:S05]  /*2b20*/  BSYNC B1 ;  /* 0x0000000000017941 */ /* 0x000fea0003800000 */
.L_x_43:
[----:B-----5:R-:W-:Y:S01]  /*2b30*/  LOP3.LUT R27, R27, 0xff, RZ, 0xc0, !PT ;  /* 0x000000ff1b1b7812 */ /* 0x020fe200078ec0ff */
[----:B------:R-:W-:Y:S01]  /*2b40*/  BSSY B1, `(.L_x_45) ;  /* 0x000000b000017945 */ /* 0x000fe20003800000 */
[----:B------:R-:W-:Y:S02]  /*2b50*/  ISETP.LT.OR P0, PT, R25, 0x9, !P0 ;  /* 0x000000091900780c */ /* 0x000fe40004701670 */
[----:B------:R-:W-:-:S05]  /*2b60*/  F2FP.F16.E4M3.UNPACK_B R27, R27 ;  /* 0x0000001bff1b723e */ /* 0x000fca00020006ff */
        /* <DEDUP_REMOVED lines=8> */
.L_x_46:
[----:B------:R-:W-:Y:S05]  /*2bf0*/  BSYNC B1 ;  /* 0x0000000000017941 */ /* 0x000fea0003800000 */
.L_x_45:
        /* <DEDUP_REMOVED lines=12> */
.L_x_48:
[----:B------:R-:W-:Y:S05]  /*2cc0*/  BSYNC B1 ;  /* 0x0000000000017941 */ /* 0x000fea0003800000 */
.L_x_47:
        /* <DEDUP_REMOVED lines=13> */
.L_x_50:
[----:B------:R-:W-:Y:S05]  /*2da0*/  BSYNC B1 ;  /* 0x0000000000017941 */ /* 0x000fea0003800000 */
.L_x_49:
        /* <DEDUP_REMOVED lines=13> */
.L_x_52:
[----:B------:R-:W-:Y:S05]  /*2e80*/  BSYNC B1 ;  /* 0x0000000000017941 */ /* 0x000fea0003800000 */
.L_x_51:
        /* <DEDUP_REMOVED lines=12> */
.L_x_54:
[----:B------:R-:W-:Y:S05]  /*2f50*/  BSYNC B1 ;  /* 0x0000000000017941 */ /* 0x000fea0003800000 */
.L_x_53:
        /* <DEDUP_REMOVED lines=12> */
.L_x_56:
[----:B------:R-:W-:Y:S05]  /*3020*/  BSYNC B1 ;  /* 0x0000000000017941 */ /* 0x000fea0003800000 */
.L_x_55:
        /* <DEDUP_REMOVED lines=13> */
.L_x_58:
[----:B------:R-:W-:Y:S05]  /*3100*/  BSYNC B1 ;  /* 0x0000000000017941 */ /* 0x000fea0003800000 */
.L_x_57:
        /* <DEDUP_REMOVED lines=13> */
.L_x_60:
[----:B------:R-:W-:Y:S05]  /*31e0*/  BSYNC B1 ;  /* 0x0000000000017941 */ /* 0x000fea0003800000 */
.L_x_59:
        /* <DEDUP_REMOVED lines=12> */
.L_x_62:
[----:B------:R-:W-:Y:S05]  /*32b0*/  BSYNC B1 ;  /* 0x0000000000017941 */ /* 0x000fea0003800000 */
.L_x_61:
        /* <DEDUP_REMOVED lines=12> */
.L_x_64:
[----:B------:R-:W-:Y:S05]  /*3380*/  BSYNC B1 ;  /* 0x0000000000017941 */ /* 0x000fea0003800000 */
.L_x_63:
        /* <DEDUP_REMOVED lines=13> */
.L_x_66:
[----:B------:R-:W-:Y:S05]  /*3460*/  BSYNC B1 ;  /* 0x0000000000017941 */ /* 0x000fea0003800000 */
.L_x_65:
        /* <DEDUP_REMOVED lines=13> */
.L_x_68:
[----:B------:R-:W-:Y:S05]  /*3540*/  BSYNC B1 ;  /* 0x0000000000017941 */ /* 0x000fea0003800000 */
.L_x_67:
        /* <DEDUP_REMOVED lines=12> */
.L_x_70:
[----:B------:R-:W-:Y:S05]  /*3610*/  BSYNC B1 ;  /* 0x0000000000017941 */ /* 0x000fea0003800000 */
.L_x_69:
        /* <DEDUP_REMOVED lines=12> */
.L_x_72:
[----:B------:R-:W-:Y:S05]  /*36e0*/  BSYNC B1 ;  /* 0x0000000000017941 */ /* 0x000fea0003800000 */
.L_x_71:
        /* <DEDUP_REMOVED lines=13> */
.L_x_74:
[----:B------:R-:W-:Y:S05]  /*37c0*/  BSYNC B1 ;  /* 0x0000000000017941 */ /* 0x000fea0003800000 */
.L_x_73:
        /* <DEDUP_REMOVED lines=13> */
.L_x_76:
[----:B------:R-:W-:Y:S05]  /*38a0*/  BSYNC B1 ;  /* 0x0000000000017941 */ /* 0x000fea0003800000 */
.L_x_75:
        /* <DEDUP_REMOVED lines=12> */
.L_x_78:
[----:B------:R-:W-:Y:S05]  /*3970*/  BSYNC B1 ;  /* 0x0000000000017941 */ /* 0x000fea0003800000 */
.L_x_77:
[----:B-----5:R-:W-:Y:S01]  /*3980*/  LOP3.LUT R27, R27, 0xff, RZ, 0xc0, !PT ;  /* 0x000000ff1b1b7812 */ /* 0x020fe200078ec0ff */
[----:B------:R-:W-:Y:S01]  /*3990*/  BSSY B1, `(.L_x_79) ;  /* 0x000000b000017945 */ /* 0x000fe20003800000 */
[----:B------:R-:W-:Y:S02]  /*39a0*/  ISETP.LT.OR P1, PT, R25, 0x9, !P1 ;  /* 0x000000091900780c */ /* 0x000fe40004f21670 */
[----:B------:R-:W-:-:S05]  /*39b0*/  F2FP.F16.E4M3.UNPACK_B R27, R27 ;  /* 0x0000001bff1b723e */ /* 0x000fca00020006ff */
[----:B------:R-:W-:-:S05]  /*39c0*/  HADD2.F32 R27, -RZ, R27.H0_H0 ;  /* 0x2000001bff1b7230 */ /* 0x000fca0000004100 */
[----:B------:R-:W-:-:S04]  /*39d0*/  FMUL R28, R27, R10 ;  /* 0x0000000a1b1c7220 */ /* 0x000fc80000400000 */
[----:B------:R-:W-:Y:S01]  /*39e0*/  FFMA R28, R23, R3, R28 ;  /* 0x00000003171c7223 */ /* 0x000fe2000000001c */
[----:B------:R-:W-:-:S04]  /*39f0*/  PRMT R23, RZ, 0x7610, R23 ;  /* 0x00007610ff177816 */ /* 0x000fc80000000017 */
[----:B------:R-:W-:-:S05]  /*3a00*/  F2FP.SATFINITE.E4M3.F32.PACK_AB_MERGE_C R27, RZ, R28, RZ ;  /* 0x0000001cff1b723e */ /* 0x000fca00048070ff */
[----:B------:R0:W-:Y:S01]  /*3a10*/  @!P0 STG.E.U8 desc[UR18][R6.64+0x28], R27 ;  /* 0x0000281b06008986 */ /* 0x0001e2000c101112 */
[----:B------:R-:W-:Y:S05]  /*3a20*/  @P1 BRA `(.L_x_80) ;  /* 0x0000000000041947 */ /* 0x000fea0003800000 */
[----:B------:R0:W5:Y:S02]  /*3a30*/  LDG.E.U8 R23, desc[UR18][R16.64+0x29] ;  /* 0x0000291210177981 */ /* 0x000164000c1e1100 */
.L_x_80:
[----:B------:R-:W-:Y:S05]  /*3a40*/  BSYNC B1 ;  /* 0x0000000000017941 */ /* 0x000fea0003800000 */
.L_x_79:
        /* <DEDUP_REMOVED lines=8> */
[----:B0-----:R-:W-:Y:S02]  /*3ad0*/  F2FP.SATFINITE.E4M3.F32.PACK_AB_MERGE_C R27, RZ, R23, RZ ;  /* 0x00000017ff1b723e */ /* 0x001fe400048070ff */
[----:B------:R-:W-:-:S03]  /*3ae0*/  PRMT R23, RZ, 0x7610, R23 ;  /* 0x00007610ff177816 */ /* 0x000fc60000000017 */
[----:B------:R0:W-:Y:S01]  /*3af0*/  @!P1 STG.E.U8 desc[UR18][R6.64+0x29], R27 ;  /* 0x0000291b06009986 */ /* 0x0001e2000c101112 */
[----:B------:R-:W-:Y:S05]  /*3b00*/  @P2 BRA `(.L_x_82) ;  /* 0x0000000000042947 */ /* 0x000fea0003800000 */
[----:B------:R0:W5:Y:S02]  /*3b10*/  LDG.E.U8 R23, desc[UR18][R12.64+0x30] ;  /* 0x000030120c177981 */ /* 0x000164000c1e1100 */
.L_x_82:
[----:B------:R-:W-:Y:S05]  /*3b20*/  BSYNC B1 ;  /* 0x0000000000017941 */ /* 0x000fea0003800000 */
.L_x_81:
[----:B-----5:R-:W-:Y:S01]  /*3b30*/  LOP3.LUT R23, R23, 0xff, RZ, 0xc0, !PT ;  /* 0x000000ff17177812 */ /* 0x020fe200078ec0ff */
[----:B------:R-:W-:Y:S01]  /*3b40*/  BSSY B1, `(.L_x_83) ;  /* 0x000000c000017945 */ /* 0x000fe20003800000 */
[----:B------:R-:W-:Y:S02]  /*3b50*/  ISETP.GE.AND P1, PT, R26, 0x32, PT ;  /* 0x000000321a00780c */ /* 0x000fe40003f26270 */
[----:B------:R-:W-:Y:S02]  /*3b60*/  F2FP.F16.E4M3.UNPACK_B R23, R23 ;  /* 0x00000017ff17723e */ /* 0x000fe400020006ff */
[----:B------:R-:W-:-:S03]  /*3b70*/  ISETP.LT.OR P3, PT, R25, 0x1, !P1 ;  /* 0x000000011900780c */ /* 0x000fc60004f61670 */
        /* <DEDUP_REMOVED lines=8> */
.L_x_84:
[----:B------:R-:W-:Y:S05]  /*3c00*/  BSYNC B1 ;  /* 0x0000000000017941 */ /* 0x000fea0003800000 */
.L_x_83:
[----:B-----5:R-:W-:Y:S01]  /*3c10*/  LOP3.LUT R21, R21, 0xff, RZ, 0xc0, !PT ;  /* 0x000000ff15157812 */ /* 0x020fe200078ec0ff */
[----:B------:R-:W-:Y:S01]  /*3c20*/  BSSY B1, `(.L_x_85) ;  /* 0x000000b000017945 */ /* 0x000fe20003800000 */
[----:B------:R-:W-:Y:S02]  /*3c30*/  ISETP.LT.OR P0, PT, R25, 0x9, !P0 ;  /* 0x000000091900780c */ /* 0x000fe40004701670 */
[----:B------:R-:W-:-:S05]  /*3c40*/  F2FP.F16.E4M3.UNPACK_B R21, R21 ;  /* 0x00000015ff15723e */ /* 0x000fca00020006ff */
        /* <DEDUP_REMOVED lines=8> */
.L_x_86:
[----:B------:R-:W-:Y:S05]  /*3cd0*/  BSYNC B1 ;  /* 0x0000000000017941 */ /* 0x000fea0003800000 */
.L_x_85:
        /* <DEDUP_REMOVED lines=12> */
.L_x_88:
[----:B------:R-:W-:Y:S05]  /*3da0*/  BSYNC B1 ;  /* 0x0000000000017941 */ /* 0x000fea0003800000 */
.L_x_87:
        /* <DEDUP_REMOVED lines=13> */
.L_x_90:
[----:B------:R-:W-:Y:S05]  /*3e80*/  BSYNC B1 ;  /* 0x0000000000017941 */ /* 0x000fea0003800000 */
.L_x_89:
        /* <DEDUP_REMOVED lines=13> */
.L_x_92:
[----:B------:R-:W-:Y:S05]  /*3f60*/  BSYNC B1 ;  /* 0x0000000000017941 */ /* 0x000fea0003800000 */
.L_x_91:
[----:B-----5:R-:W-:Y:S01]  /*3f70*/  LOP3.LUT R15, R15, 0xff, RZ, 0xc0, !PT ;  /* 0x000000ff0f0f7812 */ /* 0x020fe200078ec0ff */
[----:B------:R-:W-:Y:S01]  /*3f80*/  BSSY B1, `(.L_x_93) ;  /* 0x000000b000017945 */ /* 0x000fe20003800000 */
[----:B------:R-:W-:Y:S02]  /*3f90*/  ISETP.LT.OR P0, PT, R25, 0x9, !P0 ;  /* 0x000000091900780c */ /* 0x000fe40004701670 */
[----:B------:R-:W-:Y:S02]  /*3fa0*/  F2FP.F16.E4M3.UNPACK_B R15, R15 ;  /* 0x0000000fff0f723e */ /* 0x000fe400020006ff */
[----:B0-2---:R-:W-:-:S03]  /*3fb0*/  PRMT R12, RZ, 0x7610, R12 ;  /* 0x00007610ff0c7816 */ /* 0x005fc6000000000c */
[----:B------:R-:W-:-:S05]  /*3fc0*/  HADD2.F32 R15, -RZ, R15.H0_H0 ;  /* 0x2000000fff0f7230 */ /* 0x000fca0000004100 */
[----:B------:R-:W-:-:S04]  /*3fd0*/  FMUL R15, R15, R10 ;  /* 0x0000000a0f0f7220 */ /* 0x000fc80000400000 */
[----:B------:R-:W-:-:S05]  /*3fe0*/  FFMA R15, R18, R3, R15 ;  /* 0x00000003120f7223 */ /* 0x000fca000000000f */
[----:B------:R-:W-:-:S05]  /*3ff0*/  F2FP.SATFINITE.E4M3.F32.PACK_AB_MERGE_C R15, RZ, R15, RZ ;  /* 0x0000000fff0f723e */ /* 0x000fca00048070ff */
[----:B------:R0:W-:Y:S01]  /*4000*/  @!P3 STG.E.U8 desc[UR18][R8.64+0x39], R15 ;  /* 0x0000390f0800b986 */ /* 0x0001e2000c101112 */
[----:B------:R-:W-:Y:S05]  /*4010*/  @P0 BRA `(.L_x_94) ;  /* 0x0000000000040947 */ /* 0x000fea0003800000 */
[----:B------:R2:W5:Y:S02]  /*4020*/  LDG.E.U8 R12, desc[UR18][R16.64+0x38] ;  /* 0x00003812100c7981 */ /* 0x000564000c1e1100 */
.L_x_94:
[----:B------:R-:W-:Y:S05]  /*4030*/  BSYNC B1 ;  /* 0x0000000000017941 */ /* 0x000fea0003800000 */
.L_x_93:
[----:B-----5:R-:W-:Y:S01]  /*4040*/  LOP3.LUT R12, R12, 0xff, RZ, 0xc0, !PT ;  /* 0x000000ff0c0c7812 */ /* 0x020fe200078ec0ff */
[----:B------:R-:W-:Y:S01]  /*4050*/  BSSY B1, `(.L_x_95) ;  /* 0x000000b000017945 */ /* 0x000fe20003800000 */
[----:B------:R-:W-:Y:S02]  /*4060*/  ISETP.LT.OR P1, PT, R25, 0x9, !P1 ;  /* 0x000000091900780c */ /* 0x000fe40004f21670 */
[----:B------:R-:W-:-:S05]  /*4070*/  F2FP.F16.E4M3.UNPACK_B R12, R12 ;  /* 0x0000000cff0c723e */ /* 0x000fca00020006ff */
[----:B01----:R-:W-:-:S05]  /*4080*/  HADD2.F32 R9, -RZ, R12.H0_H0 ;  /* 0x2000000cff097230 */ /* 0x003fca0000004100 */
[----:B------:R-:W-:-:S04]  /*4090*/  FMUL R8, R9, R10 ;  /* 0x0000000a09087220 */ /* 0x000fc80000400000 */
[----:B------:R-:W-:-:S05]  /*40a0*/  FFMA R8, R11, R3, R8 ;  /* 0x000000030b087223 */ /* 0x000fca0000000008 */
[----:B------:R-:W-:Y:S02]  /*40b0*/  F2FP.SATFINITE.E4M3.F32.PACK_AB_MERGE_C R9, RZ, R8, RZ ;  /* 0x00000008ff09723e */ /* 0x000fe400048070ff */
[----:B------:R-:W-:-:S03]  /*40c0*/  PRMT R8, RZ, 0x7610, R8 ;  /* 0x00007610ff087816 */ /* 0x000fc60000000008 */
[----:B------:R0:W-:Y:S01]  /*40d0*/  @!P0 STG.E.U8 desc[UR18][R6.64+0x38], R9 ;  /* 0x0000380906008986 */ /* 0x0001e2000c101112 */
[----:B------:R-:W-:Y:S05]  /*40e0*/  @P1 BRA `(.L_x_96) ;  /* 0x0000000000041947 */ /* 0x000fea0003800000 */
[----:B------:R1:W5:Y:S02]  /*40f0*/  LDG.E.U8 R8, desc[UR18][R16.64+0x39] ;  /* 0x0000391210087981 */ /* 0x000364000c1e1100 */
.L_x_96:
[----:B------:R-:W-:Y:S05]  /*4100*/  BSYNC B1 ;  /* 0x0000000000017941 */ /* 0x000fea0003800000 */
.L_x_95:
[----:B------:R-:W-:Y:S05]  /*4110*/  @P1 BRA `(.L_x_97) ;  /* 0x0000000800601947 */ /* 0x000fea0003800000 */
[----:B-----5:R-:W-:-:S04]  /*4120*/  LOP3.LUT R8, R8, 0xff, RZ, 0xc0, !PT ;  /* 0x000000ff08087812 */ /* 0x020fc800078ec0ff */
[----:B------:R-:W-:-:S05]  /*4130*/  F2FP.F16.E4M3.UNPACK_B R8, R8 ;  /* 0x00000008ff08723e */ /* 0x000fca00020006ff */
[----:B0-----:R-:W-:-:S05]  /*4140*/  HADD2.F32 R9, -RZ, R8.H0_H0 ;  /* 0x20000008ff097230 */ /* 0x001fca0000004100 */
[----:B------:R-:W-:-:S04]  /*4150*/  FMUL R9, R9, R10 ;  /* 0x0000000a09097220 */ /* 0x000fc80000400000 */
[----:B------:R-:W-:-:S05]  /*4160*/  FFMA R9, R14, R3, R9 ;  /* 0x000000030e097223 */ /* 0x000fca0000000009 */
[----:B------:R-:W-:-:S05]  /*4170*/  F2FP.SATFINITE.E4M3.F32.PACK_AB_MERGE_C R9, RZ, R9, RZ ;  /* 0x00000009ff09723e */ /* 0x000fca00048070ff */
[----:B------:R0:W-:Y:S01]  /*4180*/  STG.E.U8 desc[UR18][R6.64+0x39], R9 ;  /* 0x0000390906007986 */ /* 0x0001e2000c101112 */
[----:B------:R-:W-:Y:S05]  /*4190*/  BRA `(.L_x_97) ;  /* 0x0000000800407947 */ /* 0x000fea0003800000 */
.L_x_32:
[C---:B------:R-:W-:Y:S01]  /*41a0*/  ISETP.GE.AND P3, PT, R26.reuse, 0x1, PT ;  /* 0x000000011a00780c */ /* 0x040fe20003f66270 */
[-C--:B--2---:R-:W-:Y:S01]  /*41b0*/  FMUL R79, R79, R3.reuse ;  /* 0x000000034f4f7220 */ /* 0x084fe20000400000 */
[----:B------:R-:W-:Y:S01]  /*41c0*/  ISETP.GE.AND P0, PT, R26, 0x2, PT ;  /* 0x000000021a00780c */ /* 0x000fe20003f06270 */
[-C--:B------:R-:W-:Y:S01]  /*41d0*/  FMUL R78, R78, R3.reuse ;  /* 0x000000034e4e7220 */ /* 0x080fe20000400000 */
[----:B------:R-:W-:Y:S01]  /*41e0*/  ISETP.LT.OR P1, PT, R25, 0x1, !P3 ;  /* 0x000000011900780c */ /* 0x000fe20005f21670 */
[-C--:B------:R-:W-:Y:S01]  /*41f0*/  FMUL R77, R77, R3.reuse ;  /* 0x000000034d4d7220 */ /* 0x080fe20000400000 */
[C---:B------:R-:W-:Y:S01]  /*4200*/  ISETP.LT.OR P2, PT, R25.reuse, 0x1, !P0 ;  /* 0x000000011900780c */ /* 0x040fe20004741670 */
[-C--:B------:R-:W-:Y:S01]  /*4210*/  FMUL R76, R76, R3.reuse ;  /* 0x000000034c4c7220 */ /* 0x080fe20000400000 */
[----:B------:R-:W-:Y:S01]  /*4220*/  ISETP.LT.OR P3, PT, R25, 0x9, !P3 ;  /* 0x000000091900780c */ /* 0x000fe20005f61670 */
[----:B------:R-:W-:Y:S01]  /*4230*/  FMUL R75, R75, R3 ;  /* 0x000000034b4b7220 */ /* 0x000fe20000400000 */
[----:B------:R-:W-:Y:S01]  /*4240*/  F2FP.SATFINITE.E4M3.F32.PACK_AB_MERGE_C R79, RZ, R79, RZ ;  /* 0x0000004fff4f723e */ /* 0x000fe200048070ff */
[-C--:B------:R-:W-:Y:S01]  /*4250*/  FMUL R74, R74, R3.reuse ;  /* 0x000000034a4a7220 */ /* 0x080fe20000400000 */
[----:B------:R-:W-:Y:S01]  /*4260*/  F2FP.SATFINITE.E4M3.F32.PACK_AB_MERGE_C R13, RZ, R78, RZ ;  /* 0x0000004eff0d723e */ /* 0x000fe200048070ff */
[----:B------:R-:W-:Y:S01]  /*4270*/  FMUL R73, R73, R3 ;  /* 0x0000000349497220 */ /* 0x000fe20000400000 */
[----:B------:R-:W-:Y:S01]  /*4280*/  F2FP.SATFINITE.E4M3.F32.PACK_AB_MERGE_C R77, RZ, R77, RZ ;  /* 0x0000004dff4d723e */ /* 0x000fe200048070ff */
[-C--:B------:R-:W-:Y:S01]  /*4290*/  FMUL R72, R72, R3.reuse ;  /* 0x0000000348487220 */ /* 0x080fe20000400000 */
[----:B------:R-:W-:Y:S01]  /*42a0*/  ISETP.LT.OR P0, PT, R25, 0x9, !P0 ;  /* 0x000000091900780c */ /* 0x000fe20004701670 */
[----:B------:R-:W-:Y:S01]  /*42b0*/  @!P1 STG.E.U8 desc[UR18][R8.64], R79 ;  /* 0x0000004f08009986 */ /* 0x000fe2000c101112 */
[C---:B------:R-:W-:Y:S01]  /*42c0*/  ISETP.GE.AND P1, PT, R26.reuse, 0x9, PT ;  /* 0x000000091a00780c */ /* 0x040fe20003f26270 */
[----:B------:R-:W-:Y:S01]  /*42d0*/  FMUL R71, R71, R3 ;  /* 0x0000000347477220 */ /* 0x000fe20000400000 */
[----:B------:R-:W-:Y:S01]  /*42e0*/  F2FP.SATFINITE.E4M3.F32.PACK_AB_MERGE_C R75, RZ, R75, RZ ;  /* 0x0000004bff4b723e */ /* 0x000fe200048070ff */
[----:B------:R0:W-:Y:S01]  /*42f0*/  @!P2 STG.E.U8 desc[UR18][R8.64+0x1], R13 ;  /* 0x0000010d0800a986 */ /* 0x0001e2000c101112 */
[----:B------:R-:W-:Y:S01]  /*4300*/  ISETP.GE.AND P2, PT, R26, 0xa, PT ;  /* 0x0000000a1a00780c */ /* 0x000fe20003f46270 */
[-C--:B------:R-:W-:Y:S01]  /*4310*/  FMUL R70, R70, R3.reuse ;  /* 0x0000000346467220 */ /* 0x080fe20000400000 */
[----:B------:R-:W-:Y:S01]  /*4320*/  F2FP.SATFINITE.E4M3.F32.PACK_AB_MERGE_C R17, RZ, R74, RZ ;  /* 0x0000004aff11723e */ /* 0x000fe200048070ff */
[----:B------:R-:W-:Y:S01]  /*4330*/  @!P3 STG.E.U8 desc[UR18][R6.64], R77 ;  /* 0x0000004d0600b986 */ /* 0x000fe2000c101112 */
[C---:B------:R-:W-:Y:S01]  /*4340*/  ISETP.LT.OR P3, PT, R25.reuse, 0x1, !P1 ;  /* 0x000000011900780c */ /* 0x040fe20004f61670 */
[-C--:B------:R-:W-:Y:S01]  /*4350*/  FMUL R68, R68, R3.reuse ;  /* 0x0000000344447220 */ /* 0x080fe20000400000 */
[----:B------:R-:W-:Y:S01]  /*4360*/  ISETP.LT.OR P5, PT, R25, 0x1, !P2 ;  /* 0x000000011900780c */ /* 0x000fe200057a1670 */
[-C--:B------:R-:W-:Y:S01]  /*4370*/  FMUL R67, R67, R3.reuse ;  /* 0x0000000343437220 */ /* 0x080fe20000400000 */
[----:B------:R-:W-:Y:S01]  /*4380*/  ISETP.LT.OR P1, PT, R25, 0x9, !P1 ;  /* 0x000000091900780c */ /* 0x000fe20004f21670 */
[----:B------:R-:W-:Y:S01]  /*4390*/  FMUL R65, R65, R3 ;  /* 0x0000000341417220 */ /* 0x000fe20000400000 */
[----:B------:R-:W-:Y:S01]  /*43a0*/  F2FP.SATFINITE.E4M3.F32.PACK_AB_MERGE_C R73, RZ, R73, RZ ;  /* 0x00000049ff49723e */ /* 0x000fe200048070ff */
[-C--:B------:R-:W-:Y:S01]  /*43b0*/  FMUL R66, R66, R3.reuse ;  /* 0x0000000342427220 */ /* 0x080fe20000400000 */
[----:B0-----:R-:W-:Y:S01]  /*43c0*/  F2FP.SATFINITE.E4M3.F32.PACK_AB_MERGE_C R13, RZ, R76, RZ ;  /* 0x0000004cff0d723e */ /* 0x001fe200048070ff */
[-C--:B------:R-:W-:Y:S01]  /*43d0*/  FMUL R64, R64, R3.reuse ;  /* 0x0000000340407220 */ /* 0x080fe20000400000 */
[----:B------:R-:W-:Y:S01]  /*43e0*/  ISETP.LT.OR P2, PT, R25, 0x9, !P2 ;  /* 0x000000091900780c */ /* 0x000fe20005741670 */
[-C--:B------:R-:W-:Y:S01]  /*43f0*/  FMUL R63, R63, R3.reuse ;  /* 0x000000033f3f7220 */ /* 0x080fe20000400000 */
[----:B------:R-:W-:Y:S01]  /*4400*/  F2FP.SATFINITE.E4M3.F32.PACK_AB_MERGE_C R27, RZ, R72, RZ ;  /* 0x00000048ff1b723e */ /* 0x000fe200048070ff */
[----:B------:R0:W-:Y:S01]  /*4410*/  @!P0 STG.E.U8 desc[UR18][R6.64+0x1], R13 ;  /* 0x0000010d06008986 */ /* 0x0001e2000c101112 */
[C---:B------:R-:W-:Y:S01]  /*4420*/  ISETP.GE.AND P0, PT, R26.reuse, 0x11, PT ;  /* 0x000000111a00780c */ /* 0x040fe20003f06270 */
[----:B------:R-:W-:Y:S01]  /*4430*/  FMUL R61, R61, R3 ;  /* 0x000000033d3d7220 */ /* 0x000fe20000400000 */
[----:B------:R-:W-:Y:S01]  /*4440*/  F2FP.SATFINITE.E4M3.F32.PACK_AB_MERGE_C R71, RZ, R71, RZ ;  /* 0x00000047ff47723e */ /* 0x000fe200048070ff */
[----:B------:R-:W-:Y:S01]  /*4450*/  @!P3 STG.E.U8 desc[UR18][R8.64+0x8], R75 ;  /* 0x0000084b0800b986 */ /* 0x000fe2000c101112 */
[----:B------:R-:W-:Y:S01]  /*4460*/  ISETP.GE.AND P3, PT, R26, 0x12, PT ;  /* 0x000000121a00780c */ /* 0x000fe20003f66270 */
[----:B------:R-:W-:Y:S01]  /*4470*/  FMUL R62, R62, R3 ;  /* 0x000000033e3e7220 */ /* 0x000fe20000400000 */
[----:B------:R-:W-:Y:S01]  /*4480*/  F2FP.SATFINITE.E4M3.F32.PACK_AB_MERGE_C R67, RZ, R67, RZ ;  /* 0x00000043ff43723e */ /* 0x000fe200048070ff */
[----:B------:R1:W-:Y:S01]  /*4490*/  @!P5 STG.E.U8 desc[UR18][R8.64+0x9], R17 ;  /* 0x000009110800d986 */ /* 0x0003e2000c101112 */
[----:B------:R-:W-:Y:S01]  /*44a0*/  ISETP.LT.OR P5, PT, R25, 0x1, !P3 ;  /* 0x000000011900780c */ /* 0x000fe20005fa1670 */
[-C--:B------:R-:W-:Y:S01]  /*44b0*/  FMUL R59, R59, R3.reuse ;  /* 0x000000033b3b7220 */ /* 0x080fe20000400000 */
[C---:B------:R-:W-:Y:S01]  /*44c0*/  ISETP.LT.OR P3, PT, R25.reuse, 0x9, !P3 ;  /* 0x000000091900780c */ /* 0x040fe20005f61670 */
[----:B------:R-:W-:Y:S01]  /*44d0*/  @!P1 STG.E.U8 desc[UR18][R6.64+0x8], R73 ;  /* 0x0000084906009986 */ /* 0x000fe2000c101112 */
[----:B------:R-:W-:Y:S01]  /*44e0*/  ISETP.LT.OR P1, PT, R25, 0x1, !P0 ;  /* 0x000000011900780c */ /* 0x000fe20004721670 */
[-C--:B------:R-:W-:Y:S01]  /*44f0*/  FMUL R60, R60, R3.reuse ;  /* 0x000000033c3c7220 */ /* 0x080fe20000400000 */
[----:B0-----:R-:W-:Y:S01]  /*4500*/  F2FP.SATFINITE.E4M3.F32.PACK_AB_MERGE_C R13, RZ, R70, RZ ;  /* 0x00000046ff0d723e */ /* 0x001fe200048070ff */
[----:B------:R-:W-:Y:S01]  /*4510*/  @!P2 STG.E.U8 desc[UR18][R6.64+0x9], R27 ;  /* 0x0000091b0600a986 */ /* 0x000fe2000c101112 */
[----:B------:R-:W-:Y:S01]  /*4520*/  ISETP.GE.AND P2, PT, R26, 0x19, PT ;  /* 0x000000191a00780c */ /* 0x000fe20003f46270 */
[-C--:B------:R-:W-:Y:S01]  /*4530*/  FMUL R57, R57, R3.reuse ;  /* 0x0000000339397220 */ /* 0x080fe20000400000 */
[C---:B------:R-:W-:Y:S01]  /*4540*/  ISETP.LT.OR P0, PT, R25.reuse, 0x9, !P0 ;  /* 0x000000091900780c */ /* 0x040fe20004701670 */
[-C--:B------:R-:W-:Y:S01]  /*4550*/  FMUL R58, R58, R3.reuse ;  /* 0x000000033a3a7220 */ /* 0x080fe20000400000 */
[----:B------:R-:W-:Y:S01]  /*4560*/  ISETP.LT.OR P6, PT, R25, 0x1, !P2 ;  /* 0x000000011900780c */ /* 0x000fe200057c1670 */
[----:B------:R0:W-:Y:S01]  /*4570*/  @!P5 STG.E.U8 desc[UR18][R8.64+0x11], R13 ;  /* 0x0000110d0800d986 */ /* 0x0001e2000c101112 */
[----:B-1----:R-:W-:Y:S01]  /*4580*/  F2FP.SATFINITE.E4M3.F32.PACK_AB_MERGE_C R17, RZ, R68, RZ ;  /* 0x00000044ff11723e */ /* 0x002fe200048070ff */
[----:B------:R-:W-:Y:S01]  /*4590*/  FMUL R56, R56, R3 ;  /* 0x0000000338387220 */ /* 0x000fe20000400000 */
[----:B------:R-:W-:Y:S01]  /*45a0*/  F2FP.SATFINITE.E4M3.F32.PACK_AB_MERGE_C R65, RZ, R65, RZ ;  /* 0x00000041ff41723e */ /* 0x000fe200048070ff */
[----:B------:R-:W-:Y:S01]  /*45b0*/  @!P1 STG.E.U8 desc[UR18][R8.64+0x10], R71 ;  /* 0x0000104708009986 */ /* 0x000fe2000c101112 */
[----:B------:R-:W-:Y:S01]  /*45c0*/  ISETP.GE.AND P1, PT, R26, 0x1a, PT ;  /* 0x0000001a1a00780c */ /* 0x000fe20003f26270 */
[-C--:B------:R-:W-:Y:S01]  /*45d0*/  FMUL R23, R23, R3.reuse ;  /* 0x0000000317177220 */ /* 0x080fe20000400000 */
[C---:B------:R-:W-:Y:S01]  /*45e0*/  ISETP.LT.OR P2, PT, R25.reuse, 0x9, !P2 ;  /* 0x000000091900780c */ /* 0x040fe20005741670 */
[----:B------:R1:W-:Y:S01]  /*45f0*/  @!P3 STG.E.U8 desc[UR18][R6.64+0x11], R17 ;  /* 0x000011110600b986 */ /* 0x0003e2000c101112 */
[----:B------:R-:W-:Y:S01]  /*4600*/  ISETP.LT.OR P5, PT, R25, 0x1, !P1 ;  /* 0x000000011900780c */ /* 0x000fe20004fa1670 */
[-C--:B------:R-:W-:Y:S01]  /*4610*/  FMUL R21, R21, R3.reuse ;  /* 0x0000000315157220 */ /* 0x080fe20000400000 */
[----:B------:R-:W-:Y:S01]  /*4620*/  ISETP.LT.OR P3, PT, R25, 0x9, !P1 ;  /* 0x000000091900780c */ /* 0x000fe20004f61670 */
[----:B------:R-:W-:Y:S01]  /*4630*/  @!P0 STG.E.U8 desc[UR18][R6.64+0x10], R67 ;  /* 0x0000104306008986 */ /* 0x000fe2000c101112 */
[----:B0-----:R-:W-:Y:S01]  /*4640*/  F2FP.SATFINITE.E4M3.F32.PACK_AB_MERGE_C R13, RZ, R66, RZ ;  /* 0x00000042ff0d723e */ /* 0x001fe200048070ff */
[-C--:B------:R-:W-:Y:S01]  /*4650*/  FMUL R22, R22, R3.reuse ;  /* 0x0000000316167220 */ /* 0x080fe20000400000 */
[C---:B------:R-:W-:Y:S01]  /*4660*/  ISETP.GE.AND P0, PT, R26.reuse, 0x21, PT ;  /* 0x000000211a00780c */ /* 0x040fe20003f06270 */
[----:B------:R-:W-:Y:S01]  /*4670*/  @!P6 STG.E.U8 desc[UR18][R8.64+0x18], R65 ;  /* 0x000018410800e986 */ /* 0x000fe2000c101112 */
[----:B------:R-:W-:Y:S01]  /*4680*/  ISETP.GE.AND P1, PT, R26, 0x22, PT ;  /* 0x000000221a00780c */ /* 0x000fe20003f26270 */
[-C--:B------:R-:W-:Y:S01]  /*4690*/  FMUL R19, R19, R3.reuse ;  /* 0x0000000313137220 */ /* 0x080fe20000400000 */
[C---:B------:R-:W-:Y:S01]  /*46a0*/  ISETP.LT.OR P6, PT, R25.reuse, 0x1, !P0 ;  /* 0x000000011900780c */ /* 0x040fe200047c1670 */
[-C--:B------:R-:W-:Y:S01]  /*46b0*/  FMUL R20, R20, R3.reuse ;  /* 0x0000000314147220 */ /* 0x080fe20000400000 */
[----:B-1----:R-:W-:Y:S01]  /*46c0*/  F2FP.SATFINITE.E4M3.F32.PACK_AB_MERGE_C R17, RZ, R64, RZ ;  /* 0x00000040ff11723e */ /* 0x002fe200048070ff */
[----:B------:R0:W-:Y:S01]  /*46d0*/  @!P5 STG.E.U8 desc[UR18][R8.64+0x19], R13 ;  /* 0x0000190d0800d986 */ /* 0x0001e2000c101112 */
[----:B------:R-:W-:Y:S01]  /*46e0*/  ISETP.LT.OR P5, PT, R25, 0x1, !P1 ;  /* 0x000000011900780c */ /* 0x000fe20004fa1670 */
[----:B------:R-:W-:Y:S01]  /*46f0*/  FMUL R15, R15, R3 ;  /* 0x000000030f0f7220 */ /* 0x000fe20000400000 */
[----:B------:R-:W-:Y:S01]  /*4700*/  F2FP.SATFINITE.E4M3.F32.PACK_AB_MERGE_C R63, RZ, R63, RZ ;  /* 0x0000003fff3f723e */ /* 0x000fe200048070ff */
[----:B------:R1:W-:Y:S01]  /*4710*/  @!P3 STG.E.U8 desc[UR18][R6.64+0x19], R17 ;  /* 0x000019110600b986 */ /* 0x0003e2000c101112 */
[----:B------:R-:W-:Y:S01]  /*4720*/  F2FP.SATFINITE.E4M3.F32.PACK_AB_MERGE_C R61, RZ, R61, RZ ;  /* 0x0000003dff3d723e */ /* 0x000fe200048070ff */
[-C--:B------:R-:W-:Y:S01]  /*4730*/  FMUL R18, R18, R3.reuse ;  /* 0x0000000312127220 */ /* 0x080fe20000400000 */
[----:B------:R-:W-:Y:S01]  /*4740*/  F2FP.SATFINITE.E4M3.F32.PACK_AB_MERGE_C R27, RZ, R62, RZ ;  /* 0x0000003eff1b723e */ /* 0x000fe200048070ff */
[----:B------:R-:W-:Y:S01]  /*4750*/  @!P2 STG.E.U8 desc[UR18][R6.64+0x18], R63 ;  /* 0x0000183f0600a986 */ /* 0x000fe2000c101112 */
[----:B------:R-:W-:Y:S01]  /*4760*/  ISETP.LT.OR P3, PT, R25, 0x9, !P1 ;  /* 0x000000091900780c */ /* 0x000fe20004f61670 */
[-C--:B------:R-:W-:Y:S01]  /*4770*/  FMUL R11, R11, R3.reuse ;  /* 0x000000030b0b7220 */ /* 0x080fe20000400000 */
[----:B------:R-:W-:Y:S01]  /*4780*/  ISETP.GE.AND P2, PT, R26, 0x29, PT ;  /* 0x000000291a00780c */ /* 0x000fe20003f46270 */
[----:B------:R-:W-:Y:S01]  /*4790*/  @!P6 STG.E.U8 desc[UR18][R8.64+0x20], R61 ;  /* 0x0000203d0800e986 */ /* 0x000fe2000c101112 */
[C---:B------:R-:W-:Y:S01]  /*47a0*/  ISETP.LT.OR P0, PT, R25.reuse, 0x9, !P0 ;  /* 0x000000091900780c */ /* 0x040fe20004701670 */
[----:B------:R-:W-:Y:S01]  /*47b0*/  FMUL R14, R14, R3 ;  /* 0x000000030e0e7220 */ /* 0x000fe20000400000 */
[----:B------:R-:W-:Y:S01]  /*47c0*/  ISETP.GE.AND P1, PT, R26, 0x2a, PT ;  /* 0x0000002a1a00780c */ /* 0x000fe20003f26270 */
[----:B------:R-:W-:Y:S01]  /*47d0*/  @!P5 STG.E.U8 desc[UR18][R8.64+0x21], R27 ;  /* 0x0000211b0800d986 */ /* 0x000fe2000c101112 */
[----:B------:R-:W-:-:S02]  /*47e0*/  ISETP.LT.OR P6, PT, R25, 0x1, !P2 ;  /* 0x000000011900780c */ /* 0x000fc400057c1670 */
[C---:B------:R-:W-:Y:S02]  /*47f0*/  ISETP.LT.OR P5, PT, R25.reuse, 0x1, !P1 ;  /* 0x000000011900780c */ /* 0x040fe40004fa1670 */
[----:B------:R-:W-:Y:S02]  /*4800*/  F2FP.SATFINITE.E4M3.F32.PACK_AB_MERGE_C R59, RZ, R59, RZ ;  /* 0x0000003bff3b723e */ /* 0x000fe400048070ff */
[----:B0-----:R-:W-:Y:S02]  /*4810*/  F2FP.SATFINITE.E4M3.F32.PACK_AB_MERGE_C R13, RZ, R60, RZ ;  /* 0x0000003cff0d723e */ /* 0x001fe400048070ff */
[----:B------:R-:W-:Y:S01]  /*4820*/  F2FP.SATFINITE.E4M3.F32.PACK_AB_MERGE_C R57, RZ, R57, RZ ;  /* 0x00000039ff39723e */ /* 0x000fe200048070ff */
[----:B------:R-:W-:Y:S01]  /*4830*/  @!P0 STG.E.U8 desc[UR18][R6.64+0x20], R59 ;  /* 0x0000203b06008986 */ /* 0x000fe2000c101112 */
[----:B-1----:R-:W-:Y:S02]  /*4840*/  F2FP.SATFINITE.E4M3.F32.PACK_AB_MERGE_C R17, RZ, R58, RZ ;  /* 0x0000003aff11723e */ /* 0x002fe400048070ff */
[C---:B------:R-:W-:Y:S01]  /*4850*/  ISETP.LT.OR P1, PT, R25.reuse, 0x9, !P1 ;  /* 0x000000091900780c */ /* 0x040fe20004f21670 */
[----:B------:R0:W-:Y:S01]  /*4860*/  @!P3 STG.E.U8 desc[UR18][R6.64+0x21], R13 ;  /* 0x0000210d0600b986 */ /* 0x0001e2000c101112 */
[----:B------:R-:W-:-:S02]  /*4870*/  ISETP.LT.OR P2, PT, R25, 0x9, !P2 ;  /* 0x000000091900780c */ /* 0x000fc40005741670 */
[C---:B------:R-:W-:Y:S01]  /*4880*/  ISETP.GE.AND P3, PT, R26.reuse, 0x31, PT ;  /* 0x000000311a00780c */ /* 0x040fe20003f66270 */
[----:B------:R-:W-:Y:S01]  /*4890*/  @!P6 STG.E.U8 desc[UR18][R8.64+0x28], R57 ;  /* 0x000028390800e986 */ /* 0x000fe2000c101112 */
[----:B------:R-:W-:Y:S02]  /*48a0*/  ISETP.GE.AND P0, PT, R26, 0x32, PT ;  /* 0x000000321a00780c */ /* 0x000fe40003f06270 */
[----:B------:R-:W-:Y:S01]  /*48b0*/  F2FP.SATFINITE.E4M3.F32.PACK_AB_MERGE_C R23, RZ, R23, RZ ;  /* 0x00000017ff17723e */ /* 0x000fe200048070ff */
[----:B------:R1:W-:Y:S01]  /*48c0*/  @!P5 STG.E.U8 desc[UR18][R8.64+0x29], R17 ;  /* 0x000029110800d986 */ /* 0x0003e2000c101112 */
[C---:B------:R-:W-:Y:S02]  /*48d0*/  ISETP.LT.OR P5, PT, R25.reuse, 0x1, !P3 ;  /* 0x000000011900780c */ /* 0x040fe40005fa1670 */
[----:B------:R-:W-:Y:S02]  /*48e0*/  ISETP.LT.OR P6, PT, R25, 0x1, !P0 ;  /* 0x000000011900780c */ /* 0x000fe400047c1670 */
[----:B0-----:R-:W-:Y:S01]  /*48f0*/  F2FP.SATFINITE.E4M3.F32.PACK_AB_MERGE_C R13, RZ, R56, RZ ;  /* 0x00000038ff0d723e */ /* 0x001fe200048070ff */
[----:B------:R-:W-:Y:S01]  /*4900*/  @!P2 STG.E.U8 desc[UR18][R6.64+0x28], R23 ;  /* 0x000028170600a986 */ /* 0x000fe2000c101112 */
[----:B------:R-:W-:-:S02]  /*4910*/  F2FP.SATFINITE.E4M3.F32.PACK_AB_MERGE_C R21, RZ, R21, RZ ;  /* 0x00000015ff15723e */ /* 0x000fc400048070ff */
[C---:B------:R-:W-:Y:S01]  /*4920*/  ISETP.GE.AND P2, PT, R26.reuse, 0x3a, PT ;  /* 0x0000003a1a00780c */ /* 0x040fe20003f46270 */
[----:B------:R0:W-:Y:S01]  /*4930*/  @!P1 STG.E.U8 desc[UR18][R6.64+0x29], R13 ;  /* 0x0000290d06009986 */ /* 0x0001e2000c101112 */
[C---:B------:R-:W-:Y:S02]  /*4940*/  ISETP.LT.OR P1, PT, R25.reuse, 0x9, !P3 ;  /* 0x000000091900780c */ /* 0x040fe40005f21670 */
[----:B-1----:R-:W-:Y:S01]  /*4950*/  F2FP.SATFINITE.E4M3.F32.PACK_AB_MERGE_C R17, RZ, R22, RZ ;  /* 0x00000016ff11723e */ /* 0x002fe200048070ff */
[----:B------:R-:W-:Y:S01]  /*4960*/  @!P5 STG.E.U8 desc[UR18][R8.64+0x30], R21 ;  /* 0x000030150800d986 */ /* 0x000fe2000c101112 */
[----:B------:R-:W-:Y:S02]  /*4970*/  ISETP.GE.AND P3, PT, R26, 0x39, PT ;  /* 0x000000391a00780c */ /* 0x000fe40003f66270 */
[C---:B------:R-:W-:Y:S01]  /*4980*/  ISETP.LT.OR P0, PT, R25.reuse, 0x9, !P0 ;  /* 0x000000091900780c */ /* 0x040fe20004701670 */
[----:B------:R1:W-:Y:S01]  /*4990*/  @!P6 STG.E.U8 desc[UR18][R8.64+0x31], R17 ;  /* 0x000031110800e986 */ /* 0x0003e2000c101112 */
[----:B------:R-:W-:-:S02]  /*49a0*/  ISETP.LT.OR P5, PT, R25, 0x1, !P3 ;  /* 0x000000011900780c */ /* 0x000fc40005fa1670 */
[C---:B------:R-:W-:Y:S02]  /*49b0*/  ISETP.LT.OR P6, PT, R25.reuse, 0x1, !P2 ;  /* 0x000000011900780c */ /* 0x040fe400057c1670 */
[C---:B------:R-:W-:Y:S02]  /*49c0*/  ISETP.LT.OR P3, PT, R25.reuse, 0x9, !P3 ;  /* 0x000000091900780c */ /* 0x040fe40005f61670 */
[----:B------:R-:W-:Y:S02]  /*49d0*/  ISETP.LT.OR P2, PT, R25, 0x9, !P2 ;  /* 0x000000091900780c */ /* 0x000fe40005741670 */
[----:B------:R-:W-:Y:S02]  /*49e0*/  F2FP.SATFINITE.E4M3.F32.PACK_AB_MERGE_C R19, RZ, R19, RZ ;  /* 0x00000013ff13723e */ /* 0x000fe400048070ff */
[----:B0-----:R-:W-:Y:S02]  /*49f0*/  F2FP.SATFINITE.E4M3.F32.PACK_AB_MERGE_C R13, RZ, R20, RZ ;  /* 0x00000014ff0d723e */ /* 0x001fe400048070ff */
[----:B------:R-:W-:Y:S01]  /*4a00*/  F2FP.SATFINITE.E4M3.F32.PACK_AB_MERGE_C R15, RZ, R15, RZ ;  /* 0x0000000fff0f723e */ /* 0x000fe200048070ff */
[----:B------:R0:W-:Y:S01]  /*4a10*/  @!P1 STG.E.U8 desc[UR18][R6.64+0x30], R19 ;  /* 0x0000301306009986 */ /* 0x0001e2000c101112 */
[----:B-1----:R-:W-:-:S02]  /*4a20*/  F2FP.SATFINITE.E4M3.F32.PACK_AB_MERGE_C R17, RZ, R18, RZ ;  /* 0x00000012ff11723e */ /* 0x002fc400048070ff */
[----:B------:R-:W-:Y:S01]  /*4a30*/  F2FP.SATFINITE.E4M3.F32.PACK_AB_MERGE_C R11, RZ, R11, RZ ;  /* 0x0000000bff0b723e */ /* 0x000fe200048070ff */
[----:B------:R0:W-:Y:S01]  /*4a40*/  @!P0 STG.E.U8 desc[UR18][R6.64+0x31], R13 ;  /* 0x0000310d06008986 */ /* 0x0001e2000c101112 */
[----:B------:R-:W-:-:S03]  /*4a50*/  F2FP.SATFINITE.E4M3.F32.PACK_AB_MERGE_C R21, RZ, R14, RZ ;  /* 0x0000000eff15723e */ /* 0x000fc600048070ff */
[----:B------:R0:W-:Y:S04]  /*4a60*/  @!P5 STG.E.U8 desc[UR18][R8.64+0x38], R15 ;  /* 0x0000380f0800d986 */ /* 0x0001e8000c101112 */
[----:B------:R0:W-:Y:S04]  /*4a70*/  @!P6 STG.E.U8 desc[UR18][R8.64+0x39], R17 ;  /* 0x000039110800e986 */ /* 0x0001e8000c101112 */
[----:B------:R0:W-:Y:S04]  /*4a80*/  @!P3 STG.E.U8 desc[UR18][R6.64+0x38], R11 ;  /* 0x0000380b0600b986 */ /* 0x0001e8000c101112 */
[----:B------:R0:W-:Y:S02]  /*4a90*/  @!P2 STG.E.U8 desc[UR18][R6.64+0x39], R21 ;  /* 0x000039150600a986 */ /* 0x0001e4000c101112 */
.L_x_97:
[----:B------:R-:W-:Y:S05]  /*4aa0*/  BSYNC B0 ;  /* 0x0000000000007941 */ /* 0x000fea0003800000 */
.L_x_31:
[----:B------:R-:W-:Y:S01]  /*4ab0*/  ULDC UR6, c[0x0][0xc] ;  /* 0x0000030000067ab9 */ /* 0x000fe20000000800 */
[----:B------:R-:W-:Y:S01]  /*4ac0*/  ULDC UR7, c[0x0][0x10] ;  /* 0x0000040000077ab9 */ /* 0x000fe20000000800 */
[----:B0-----:R-:W0:Y:S01]  /*4ad0*/  LDC R9, c[0x0][0x14] ;  /* 0x00000500ff097b82 */ /* 0x001e220000000800 */
[----:B------:R-:W-:Y:S01]  /*4ae0*/  UIMAD.WIDE.U32 UR6, UR6, UR7, URZ ;  /* 0x00000007060672a5 */ /* 0x000fe2000f8e003f */
[----:B------:R-:W-:Y:S02]  /*4af0*/  IMAD.MOV.U32 R6, RZ, RZ, R0 ;  /* 0x000000ffff067224 */ /* 0x000fe400078e0000 */
[----:B------:R-:W-:Y:S02]  /*4b00*/  IMAD.MOV.U32 R7, RZ, RZ, R5 ;  /* 0x000000ffff077224 */ /* 0x000fe400078e0005 */
[----:B------:R-:W-:Y:S02]  /*4b10*/  IMAD.MOV.U32 R13, RZ, RZ, -0x1 ;  /* 0xffffffffff0d7424 */ /* 0x000fe400078e00ff */
[----:B------:R-:W-:-:S02]  /*4b20*/  IMAD.MOV.U32 R69, RZ, RZ, -0x1 ;  /* 0xffffffffff457424 */ /* 0x000fc400078e00ff */
[----:B0-----:R-:W-:-:S04]  /*4b30*/  IMAD.WIDE.U32 R6, R9, UR6, R6 ;  /* 0x0000000609067c25 */ /* 0x001fc8000f8e0006 */
[----:B------:R-:W-:Y:S01]  /*4b40*/  IMAD R5, R9, UR7, RZ ;  /* 0x0000000709057c24 */ /* 0x000fe2000f8e02ff */
[----:B------:R-:W-:Y:S01]  /*4b50*/  ULDC.64 UR6, c[0x0][0x650] ;  /* 0x0001940000067ab9 */ /* 0x000fe20000000a00 */
[----:B------:R-:W-:Y:S01]  /*4b60*/  IMAD.MOV.U32 R0, RZ, RZ, R6 ;  /* 0x000000ffff007224 */ /* 0x000fe200078e0006 */
[----:B------:R-:W-:Y:S01]  /*4b70*/  ISETP.GE.U32.AND P0, PT, R6, UR6, PT ;  /* 0x0000000606007c0c */ /* 0x000fe2000bf06070 */
[----:B------:R-:W-:Y:S01]  /*4b80*/  IMAD.IADD R5, R7, 0x1, R5 ;  /* 0x0000000107057824 */ /* 0x000fe200078e0205 */
[----:B------:R-:W-:-:S04]  /*4b90*/  PRMT R7, RZ, 0x7610, R7 ;  /* 0x00007610ff077816 */ /* 0x000fc80000000007 */
[----:B------:R-:W-:-:S13]  /*4ba0*/  ISETP.GE.U32.AND.EX P0, PT, R5, UR7, PT, P0 ;  /* 0x0000000705007c0c */ /* 0x000fda000bf06100 */
[----:B------:R-:W-:Y:S05]  /*4bb0*/  @P0 BRA `(.L_x_98) ;  /* 0x0000000400640947 */ /* 0x000fea0003800000 */
[----:B------:R-:W0:Y:S01]  /*4bc0*/  S2R R20, SR_CTAID.X ;  /* 0x0000000000147919 */ /* 0x000e220000002500 */
[----:B------:R-:W0:Y:S01]  /*4bd0*/  LDC.64 R14, c[0x0][0x628] ;  /* 0x00018a00ff0e7b82 */ /* 0x000e220000000a00 */
[----:B------:R-:W-:Y:S01]  /*4be0*/  ULDC UR6, c[0x0][0x150] ;  /* 0x0000540000067ab9 */ /* 0x000fe20000000800 */
[----:B------:R-:W-:Y:S01]  /*4bf0*/  IMAD.MOV.U32 R12, RZ, RZ, R0 ;  /* 0x000000ffff0c7224 */ /* 0x000fe200078e0000 */
[----:B------:R-:W0:Y:S01]  /*4c00*/  S2R R22, SR_CTAID.Y ;  /* 0x0000000000167919 */ /* 0x000e220000002600 */
[----:B------:R-:W-:-:S04]  /*4c10*/  IMAD.MOV.U32 R13, RZ, RZ, R5 ;  /* 0x000000ffff0d7224 */ /* 0x000fc800078e0005 */
[----:B------:R-:W0:Y:S08]  /*4c20*/  LDC R23, c[0x0][0x144] ;  /* 0x00005100ff177b82 */ /* 0x000e300000000800 */
[----:B-1234-:R-:W1:Y:S08]  /*4c30*/  LDC R16, c[0x0][0x630] ;  /* 0x00018c00ff107b82 */ /* 0x01ee700000000800 */
[----:B------:R-:W2:Y:S01]  /*4c40*/  LDC.64 R18, c[0x0][0x620] ;  /* 0x00018800ff127b82 */ /* 0x000ea20000000a00 */
[----:B0-----:R-:W-:-:S04]  /*4c50*/  ISETP.NE.U32.AND P0, PT, R14, RZ, PT ;  /* 0x000000ff0e00720c */ /* 0x001fc80003f05070 */
[----:B------:R-:W-:Y:S02]  /*4c60*/  ISETP.NE.AND.EX P0, PT, R15, RZ, PT, P0 ;  /* 0x000000ff0f00720c */ /* 0x000fe40003f05300 */
[----:B------:R-:W-:-:S05]  /*4c70*/  I2FP.F32.U32 R6, R20 ;  /* 0x0000001400067245 */ /* 0x000fca0000201000 */
[----:B------:R-:W-:-:S04]  /*4c80*/  FMUL R6, R6, UR6 ;  /* 0x0000000606067c20 */ /* 0x000fc80008400000 */
[----:B------:R0:W3:Y:S02]  /*4c90*/  F2I.U32.TRUNC.NTZ R21, R6 ;  /* 0x0000000600157305 */ /* 0x0000e4000020f000 */
[----:B-1----:R-:W-:Y:S05]  /*4ca0*/  @!P0 BRA `(.L_x_99) ;  /* 0x0000000000288947 */ /* 0x002fea0003800000 */
[----:B------:R-:W1:Y:S02]  /*4cb0*/  LDC R7, c[0x0][0x634] ;  /* 0x00018d00ff077b82 */ /* 0x000e640000000800 */
[----:B-1----:R-:W-:-:S05]  /*4cc0*/  IADD3 R11, P0, R0, R7, RZ ;  /* 0x00000007000b7210 */ /* 0x002fca0007f1e0ff */
[----:B------:R-:W-:-:S04]  /*4cd0*/  IMAD.X R17, RZ, RZ, R5, P0 ;  /* 0x000000ffff117224 */ /* 0x000fc800000e0605 */
[----:B0-----:R-:W-:-:S04]  /*4ce0*/  IMAD.WIDE.U32 R6, R17, R14, RZ ;  /* 0x0000000e11067225 */ /* 0x001fc800078e00ff */
[----:B-----5:R-:W-:-:S04]  /*4cf0*/  IMAD.WIDE.U32 R8, P0, R11, R15, R6 ;  /* 0x0000000f0b087225 */ /* 0x020fc80007800006 */
[----:B------:R-:W-:-:S04]  /*4d00*/  IMAD.WIDE.U32 R6, R11, R14, RZ ;  /* 0x0000000e0b067225 */ /* 0x000fc800078e00ff */
[----:B------:R-:W-:Y:S01]  /*4d10*/  IMAD.X R13, RZ, RZ, RZ, P0 ;  /* 0x000000ffff0d7224 */ /* 0x000fe200000e06ff */
[----:B------:R-:W-:Y:S01]  /*4d20*/  IADD3 RZ, P0, R7, R8, RZ ;  /* 0x0000000807ff7210 */ /* 0x000fe20007f1e0ff */
[----:B------:R-:W-:-:S04]  /*4d30*/  IMAD.MOV.U32 R12, RZ, RZ, R9 ;  /* 0x000000ffff0c7224 */ /* 0x000fc800078e0009 */
[----:B------:R-:W-:-:S08]  /*4d40*/  IMAD.WIDE.U32.X R12, R17, R15, R12, P0 ;  /* 0x0000000f110c7225 */ /* 0x000fd000000e040c */
.L_x_99:
[-CC-:B------:R-:W-:Y:S01]  /*4d50*/  SHF.R.U64 R69, R12, R16.reuse, R13.reuse ;  /* 0x000000100c457219 */ /* 0x180fe2000000120d */
[----:B------:R-:W1:Y:S01]  /*4d60*/  LDC.64 R28, c[0x0][0x640] ;  /* 0x00019000ff1c7b82 */ /* 0x000e620000000a00 */
[----:B0-----:R-:W-:Y:S01]  /*4d70*/  SHF.R.U32.HI R6, RZ, R16, R13 ;  /* 0x00000010ff067219 */ /* 0x001fe2000001160d */
[----:B---3--:R-:W-:Y:S01]  /*4d80*/  IMAD.MOV R21, RZ, RZ, -R21 ;  /* 0x000000ffff157224 */ /* 0x008fe200078e0a15 */
[----:B------:R-:W-:Y:S01]  /*4d90*/  IADD3 R9, P0, RZ, -R69, RZ ;  /* 0x80000045ff097210 */ /* 0x000fe20007f1e0ff */
[----:B------:R-:W-:Y:S01]  /*4da0*/  ULDC UR6, c[0x0][0x154] ;  /* 0x0000550000067ab9 */ /* 0x000fe20000000800 */
[----:B------:R-:W-:Y:S02]  /*4db0*/  IMAD.MOV.U32 R11, RZ, RZ, 0x1 ;  /* 0x00000001ff0b7424 */ /* 0x000fe400078e00ff */
[----:B------:R-:W-:Y:S01]  /*4dc0*/  IMAD R21, R23, R21, R20 ;  /* 0x0000001517157224 */ /* 0x000fe200078e0214 */
[----:B------:R-:W0:Y:S01]  /*4dd0*/  LDC R12, c[0x0][0x618] ;  /* 0x00018600ff0c7b82 */ /* 0x000e220000000800 */
[----:B------:R-:W-:-:S02]  /*4de0*/  IMAD.X R7, RZ, RZ, ~R6, P0 ;  /* 0x000000ffff077224 */ /* 0x000fc400000e0e06 */
[----:B------:R-:W-:Y:S02]  /*4df0*/  IMAD.MOV.U32 R6, RZ, RZ, R0 ;  /* 0x000000ffff067224 */ /* 0x000fe400078e0000 */
[-C--:B--2--5:R-:W-:Y:S02]  /*4e00*/  IMAD R8, R7, R18.reuse, RZ ;  /* 0x0000001207087224 */ /* 0x0a4fe400078e02ff */
[----:B------:R-:W-:Y:S01]  /*4e10*/  IMAD.MOV.U32 R7, RZ, RZ, R5 ;  /* 0x000000ffff077224 */ /* 0x000fe200078e0005 */
[----:B------:R-:W2:Y:S01]  /*4e20*/  LDC R24, c[0x0][0x608] ;  /* 0x00018200ff187b82 */ /* 0x000ea20000000800 */
[----:B------:R-:W-:-:S04]  /*4e30*/  IMAD.WIDE.U32 R6, R9, R18, R6 ;  /* 0x0000001209067225 */ /* 0x000fc800078e0006 */
[----:B------:R-:W-:-:S03]  /*4e40*/  IMAD R9, R9, R19, R8 ;  /* 0x0000001309097224 */ /* 0x000fc600078e0208 */
[----:B------:R-:W3:Y:S01]  /*4e50*/  LDC R26, c[0x0][0x658] ;  /* 0x00019600ff1a7b82 */ /* 0x000ee20000000800 */
[----:B------:R-:W-:Y:S01]  /*4e60*/  I2FP.F32.U32 R8, R22 ;  /* 0x0000001600087245 */ /* 0x000fe20000201000 */
[----:B------:R-:W-:Y:S01]  /*4e70*/  IMAD.IADD R7, R7, 0x1, R9 ;  /* 0x0000000107077824 */ /* 0x000fe200078e0209 */
[----:B-1----:R-:W-:Y:S01]  /*4e80*/  ISETP.NE.U32.AND P0, PT, R28, RZ, PT ;  /* 0x000000ff1c00720c */ /* 0x002fe20003f05070 */
[----:B------:R-:W-:Y:S02]  /*4e90*/  IMAD.MOV.U32 R9, RZ, RZ, -0x1 ;  /* 0xffffffffff097424 */ /* 0x000fe400078e00ff */
[----:B------:R-:W-:Y:S02]  /*4ea0*/  FMUL R8, R8, UR6 ;  /* 0x0000000608087c20 */ /* 0x000fe40008400000 */
[----:B------:R-:W1:Y:S01]  /*4eb0*/  LDC R19, c[0x0][0x148] ;  /* 0x00005200ff137b82 */ /* 0x000e620000000800 */
[----:B0-----:R-:W-:Y:S01]  /*4ec0*/  SHF.R.U64 R16, R6, R12, R7 ;  /* 0x0000000c06107219 */ /* 0x001fe20000001207 */
[----:B------:R0:W4:Y:S01]  /*4ed0*/  F2I.U32.TRUNC.NTZ R17, R8 ;  /* 0x0000000800117305 */ /* 0x000122000020f000 */
[----:B------:R-:W-:-:S02]  /*4ee0*/  ISETP.NE.AND.EX P0, PT, R29, RZ, PT, P0 ;  /* 0x000000ff1d00720c */ /* 0x000fc40003f05300 */
[----:B------:R-:W-:-:S03]  /*4ef0*/  SHF.R.U32.HI R7, RZ, R12, R7 ;  /* 0x0000000cff077219 */ /* 0x000fc60000011607 */
[----:B------:R-:W0:Y:S01]  /*4f00*/  LDC R20, c[0x0][0x600] ;  /* 0x00018000ff147b82 */ /* 0x000e220000000800 */
[-CC-:B--2---:R-:W-:Y:S02]  /*4f10*/  SHF.R.U64 R14, R16, R24.reuse, R7.reuse ;  /* 0x00000018100e7219 */ /* 0x184fe40000001207 */
[----:B------:R-:W-:-:S05]  /*4f20*/  SHF.R.U32.HI R7, RZ, R24, R7 ;  /* 0x00000018ff077219 */ /* 0x000fca0000011607 */
[----:B------:R-:W2:Y:S01]  /*4f30*/  LDC R25, c[0x0][0x648] ;  /* 0x00019200ff197b82 */ /* 0x000ea20000000800 */
[-CC-:B---3--:R-:W-:Y:S02]  /*4f40*/  SHF.R.U64 R18, R14, R26.reuse, R7.reuse ;  /* 0x0000001a0e127219 */ /* 0x188fe40000001207 */
[-C--:B------:R-:W-:Y:S02]  /*4f50*/  SHF.L.U32 R9, R9, R26.reuse, RZ ;  /* 0x0000001a09097219 */ /* 0x080fe400000006ff */
[-C--:B------:R-:W-:Y:S01]  /*4f60*/  SHF.R.U32.HI R7, RZ, R26.reuse, R7 ;  /* 0x0000001aff077219 */ /* 0x080fe20000011607 */
[----:B------:R-:W-:Y:S01]  /*4f70*/  IMAD.MOV.U32 R6, RZ, RZ, R18 ;  /* 0x000000ffff067224 */ /* 0x000fe200078e0012 */
[----:B------:R-:W-:Y:S01]  /*4f80*/  SHF.L.U32 R24, R11, R26, RZ ;  /* 0x0000001a0b187219 */ /* 0x000fe200000006ff */
[----:B------:R-:W3:Y:S01]  /*4f90*/  LDC R27, c[0x0][0x638] ;  /* 0x00018e00ff1b7b82 */ /* 0x000ee20000000800 */
[----:B------:R-:W-:-:S07]  /*4fa0*/  LOP3.LUT R23, RZ, R9, RZ, 0x33, !PT ;  /* 0x00000009ff177212 */ /* 0x000fce00078e33ff */
[----:B------:R-:W0:Y:S01]  /*4fb0*/  LDC R30, c[0x0][0x610] ;  /* 0x00018400ff1e7b82 */ /* 0x000e220000000800 */
[----:B----4-:R-:W-:Y:S05]  /*4fc0*/  @!P0 BRA `(.L_x_100) ;  /* 0x0000000000288947 */ /* 0x010fea0003800000 */
[----:B------:R-:W4:Y:S02]  /*4fd0*/  LDC R11, c[0x0][0x64c] ;  /* 0x00019300ff0b7b82 */ /* 0x000f240000000800 */
[----:B----4-:R-:W-:-:S05]  /*4fe0*/  IADD3 R11, P0, R18, R11, RZ ;  /* 0x0000000b120b7210 */ /* 0x010fca0007f1e0ff */
[----:B------:R-:W-:-:S04]  /*4ff0*/  IMAD.X R15, RZ, RZ, R7, P0 ;  /* 0x000000ffff0f7224 */ /* 0x000fc800000e0607 */
[----:B------:R-:W-:-:S04]  /*5000*/  IMAD.WIDE.U32 R6, R15, R28, RZ ;  /* 0x0000001c0f067225 */ /* 0x000fc800078e00ff */
[----:B0-----:R-:W-:-:S04]  /*5010*/  IMAD.WIDE.U32 R8, P0, R11, R29, R6 ;  /* 0x0000001d0b087225 */ /* 0x001fc80007800006 */
[----:B------:R-:W-:-:S04]  /*5020*/  IMAD.WIDE.U32 R6, R11, R28, RZ ;  /* 0x0000001c0b067225 */ /* 0x000fc800078e00ff */
[----:B------:R-:W-:Y:S01]  /*5030*/  IMAD.X R13, RZ, RZ, RZ, P0 ;  /* 0x000000ffff0d7224 */ /* 0x000fe200000e06ff */
[----:B------:R-:W-:Y:S01]  /*5040*/  IADD3 RZ, P0, R7, R8, RZ ;  /* 0x0000000807ff7210 */ /* 0x000fe20007f1e0ff */
[----:B------:R-:W-:-:S04]  /*5050*/  IMAD.MOV.U32 R12, RZ, RZ, R9 ;  /* 0x000000ffff0c7224 */ /* 0x000fc800078e0009 */
[----:B------:R-:W-:-:S08]  /*5060*/  IMAD.WIDE.U32.X R6, R15, R29, R12, P0 ;  /* 0x0000001d0f067225 */ /* 0x000fd000000e040c */
.L_x_100:
[----:B--2---:R-:W-:Y:S01]  /*5070*/  SHF.R.U64 R6, R6, R25, R7 ;  /* 0x0000001906067219 */ /* 0x004fe20000001207 */
[----:B0-----:R-:W-:Y:S01]  /*5080*/  VIADD R11, R20, 0xffffffff ;  /* 0xffffffff140b7836 */ /* 0x001fe20000000000 */
[----:B------:R-:W-:Y:S01]  /*5090*/  LOP3.LUT R9, R14, R23, RZ, 0xc0, !PT ;  /* 0x000000170e097212 */ /* 0x000fe200078ec0ff */
[----:B------:R-:W-:Y:S02]  /*50a0*/  IMAD.MOV R17, RZ, RZ, -R17 ;  /* 0x000000ffff117224 */ /* 0x000fe400078e0a11 */
[----:B------:R-:W-:Y:S02]  /*50b0*/  IMAD.MOV R7, RZ, RZ, -R6 ;  /* 0x000000ffff077224 */ /* 0x000fe400078e0a06 */
[----:B------:R-:W-:Y:S01]  /*50c0*/  IMAD R24, R24, R6, R9 ;  /* 0x0000000618187224 */ /* 0x000fe200078e0209 */
[----:B------:R-:W-:Y:S01]  /*50d0*/  LOP3.LUT R9, R16, R11, RZ, 0xc0, !PT ;  /* 0x0000000b10097212 */ /* 0x000fe200078ec0ff */
[----:B-1----:R-:W-:Y:S02]  /*50e0*/  @P4 IMAD R21, R19, R17, R22 ;  /* 0x0000001113154224 */ /* 0x002fe400078e0216 */
[----:B---3--:R-:W-:-:S02]  /*50f0*/  IMAD R6, R7, R27, R18 ;  /* 0x0000001b07067224 */ /* 0x008fc400078e0212 */
[----:B------:R-:W-:Y:S02]  /*5100*/  IMAD R24, R24, R30, R21 ;  /* 0x0000001e18187224 */ /* 0x000fe400078e0215 */
[----:B------:R-:W-:Y:S02]  /*5110*/  IMAD R9, R6, R20, R9 ;  /* 0x0000001406097224 */ /* 0x000fe400078e0209 */
[----:B------:R-:W-:-:S03]  /*5120*/  IMAD.MOV.U32 R7, RZ, RZ, 0x1 ;  /* 0x00000001ff077424 */ /* 0x000fc600078e00ff */
[----:B------:R-:W-:Y:S02]  /*5130*/  SEL R13, R9, R24, !P4 ;  /* 0x00000018090d7207 */ /* 0x000fe40006000000 */
[----:B------:R-:W-:-:S07]  /*5140*/  SEL R24, R24, R9, !P4 ;  /* 0x0000000918187207 */ /* 0x000fce0006000000 */
.L_x_98:
[----:B------:R-:W-:Y:S01]  /*5150*/  UIADD3 UR5, UR9, UR5, URZ ;  /* 0x0000000509057290 */ /* 0x000fe2000fffe03f */
[----:B------:R-:W-:Y:S01]  /*5160*/  LOP3.LUT P0, RZ, R7, 0xff, RZ, 0xc0, !PT ;  /* 0x000000ff07ff7812 */ /* 0x000fe2000780c0ff */
[----:B------:R-:W-:Y:S02]  /*5170*/  IMAD.MOV.U32 R12, RZ, RZ, R24 ;  /* 0x000000ffff0c7224 */ /* 0x000fe400078e0018 */
[----:B------:R-:W-:Y:S02]  /*5180*/  USHF.R.U32.HI UR6, URZ, 0x2, UR5 ;  /* 0x000000023f067899 */ /* 0x000fe40008011605 */
[----:B------:R-:W-:Y:S02]  /*5190*/  UISETP.GT.U32.AND UP1, UPT, UR5, 0x3, UPT ;  /* 0x000000030500788c */ /* 0x000fe4000bf24070 */
[----:B------:R-:W-:Y:S02]  /*51a0*/  ULOP3.LUT UR6, UR6, 0x1, URZ, 0xc0, !UPT ;  /* 0x0000000106067892 */ /* 0x000fe4000f8ec03f */
[----:B------:R-:W-:-:S02]  /*51b0*/  UISETP.LT.U32.AND UP1, UPT, UR9, 0x4, UP1 ;  /* 0x000000040900788c */ /* 0x000fc40008f21070 */
[----:B------:R-:W-:Y:S02]  /*51c0*/  UISETP.NE.U32.AND UP0, UPT, UR6, 0x1, UPT ;  /* 0x000000010600788c */ /* 0x000fe4000bf05070 */
[----:B------:R-:W-:Y:S02]  /*51d0*/  USEL UR7, URZ, 0x1, !UP1 ;  /* 0x000000013f077887 */ /* 0x000fe4000c800000 */
[----:B------:R-:W-:Y:S02]  /*51e0*/  UISETP.GT.U32.AND UP0, UPT, UR9, 0x3, !UP0 ;  /* 0x000000030900788c */ /* 0x000fe4000c704070 */
[----:B------:R-:W-:Y:S02]  /*51f0*/  ULOP3.LUT UR5, UR5, 0x3, URZ, 0xc0, !UPT ;  /* 0x0000000305057892 */ /* 0x000fe4000f8ec03f */
[----:B------:R-:W-:-:S04]  /*5200*/  USEL UR6, URZ, 0x1, !UP0 ;  /* 0x000000013f067887 */ /* 0x000fc8000c000000 */
[----:B------:R-:W-:Y:S01]  /*5210*/  ULOP3.LUT UR4, UR6, UR4, UR7, 0x96, !UPT ;  /* 0x0000000406047292 */ /* 0x000fe2000f8e9607 */
[----:B------:R-:W-:Y:S11]  /*5220*/  @P0 BRA `(.L_x_101) ;  /* 0xffffffbc00440947 */ /* 0x000ff6000383ffff */
[----:B------:R-:W-:Y:S05]  /*5230*/  EXIT ;  /* 0x000000000000794d */ /* 0x000fea0003800000 */
.L_x_3:
[----:B0-----:R-:W-:Y:S01]  /*5240*/  ULDC.64 UR4, c[0x0][0x650] ;  /* 0x0001940000047ab9 */ /* 0x001fe20000000a00 */
        /* <DEDUP_REMOVED lines=25> */
.L_x_103:
[-CC-:B------:R-:W-:Y:S01]  /*53e0*/  SHF.R.U64 R17, R14, R18.reuse, R15.reuse ;  /* 0x000000120e117219 */ /* 0x180fe2000000120f */
[----:B------:R-:W0:Y:S01]  /*53f0*/  LDC R16, c[0x0][0x618] ;  /* 0x00018600ff107b82 */ /* 0x000e220000000800 */
[----:B------:R-:W-:Y:S01]  /*5400*/  SHF.R.U32.HI R7, RZ, R18, R15 ;  /* 0x00000012ff077219 */ /* 0x000fe2000001160f */
[----:B------:R-:W-:Y:S01]  /*5410*/  ULDC UR4, c[0x0][0x150] ;  /* 0x0000540000047ab9 */ /* 0x000fe20000000800 */
[----:B------:R-:W-:Y:S01]  /*5420*/  IADD3 R9, P0, RZ, -R17, RZ ;  /* 0x80000011ff097210 */ /* 0x000fe20007f1e0ff */
[----:B------:R-:W-:Y:S01]  /*5430*/  IMAD.MOV.U32 R10, RZ, RZ, R0 ;  /* 0x000000ffff0a7224 */ /* 0x000fe200078e0000 */
[----:B------:R-:W-:Y:S01]  /*5440*/  I2FP.F32.U32 R12, R6 ;  /* 0x00000006000c7245 */ /* 0x000fe20000201000 */
[----:B------:R-:W-:Y:S02]  /*5450*/  IMAD.MOV.U32 R11, RZ, RZ, R5 ;  /* 0x000000ffff0b7224 */ /* 0x000fe400078e0005 */
[----:B------:R-:W1:Y:S01]  /*5460*/  LDC.64 R26, c[0x0][0x640] ;  /* 0x00019000ff1a7b82 */ /* 0x000e620000000a00 */
[----:B------:R-:W-:-:S02]  /*5470*/  IMAD.X R7, RZ, RZ, ~R7, P0 ;  /* 0x000000ffff077224 */ /* 0x000fc400000e0e07 */
[----:B------:R-:W-:Y:S01]  /*5480*/  FMUL R13, R12, UR4 ;  /* 0x000000040c0d7c20 */ /* 0x000fe20008400000 */
[----:B------:R-:W-:Y:S01]  /*5490*/  IMAD.WIDE.U32 R10, R9, R20, R10 ;  /* 0x00000014090a7225 */ /* 0x000fe200078e000a */
[----:B------:R-:W-:-:S03]  /*54a0*/  ULDC UR4, c[0x0][0x154] ;  /* 0x0000550000047ab9 */ /* 0x000fc60000000800 */
[----:B------:R-:W-:Y:S01]  /*54b0*/  IMAD R12, R7, R20, RZ ;  /* 0x00000014070c7224 */ /* 0x000fe200078e02ff */
[----:B------:R-:W2:Y:S01]  /*54c0*/  LDC R15, c[0x0][0x144] ;  /* 0x00005100ff0f7b82 */ /* 0x000ea20000000800 */
[----:B------:R-:W3:Y:S02]  /*54d0*/  F2I.U32.TRUNC.NTZ R13, R13 ;  /* 0x0000000d000d7305 */ /* 0x000ee4000020f000 */
[----:B------:R-:W-:Y:S02]  /*54e0*/  IMAD R7, R9, R21, R12 ;  /* 0x0000001509077224 */ /* 0x000fe400078e020c */
[----:B------:R-:W-:Y:S02]  /*54f0*/  IMAD.MOV.U32 R12, RZ, RZ, 0x1 ;  /* 0x00000001ff0c7424 */ /* 0x000fe400078e00ff */
[----:B------:R-:W-:Y:S01]  /*5500*/  IMAD.IADD R7, R11, 0x1, R7 ;  /* 0x000000010b077824 */ /* 0x000fe200078e0207 */
[----:B------:R-:W4:Y:S04]  /*5510*/  LDC R18, c[0x0][0x608] ;  /* 0x00018200ff127b82 */ /* 0x000f280000000800 */
[----:B0-----:R-:W-:-:S02]  /*5520*/  SHF.R.U64 R14, R10, R16, R7 ;  /* 0x000000100a0e7219 */ /* 0x001fc40000001207 */
[----:B------:R-:W-:Y:S02]  /*5530*/  I2FP.F32.U32 R10, R8 ;  /* 0x00000008000a7245 */ /* 0x000fe40000201000 */
[----:B------:R-:W0:Y:S01]  /*5540*/  LDC R25, c[0x0][0x658] ;  /* 0x00019600ff197b82 */ /* 0x000e220000000800 */
[----:B-1----:R-:W-:Y:S01]  /*5550*/  ISETP.NE.U32.AND P0, PT, R26, RZ, PT ;  /* 0x000000ff1a00720c */ /* 0x002fe20003f05070 */
[----:B---3--:R-:W-:Y:S01]  /*5560*/  IMAD.MOV R9, RZ, RZ, -R13 ;  /* 0x000000ffff097224 */ /* 0x008fe200078e0a0d */
[----:B------:R-:W-:Y:S01]  /*5570*/  SHF.R.U32.HI R7, RZ, R16, R7 ;  /* 0x00000010ff077219 */ /* 0x000fe20000011607 */
[----:B------:R-:W-:Y:S01]  /*5580*/  FMUL R10, R10, UR4 ;  /* 0x000000040a0a7c20 */ /* 0x000fe20008400000 */
[----:B------:R-:W-:Y:S01]  /*5590*/  ISETP.NE.AND.EX P0, PT, R27, RZ, PT, P0 ;  /* 0x000000ff1b00720c */ /* 0x000fe20003f05300 */
[----:B------:R-:W-:Y:S02]  /*55a0*/  IMAD.MOV.U32 R16, RZ, RZ, -0x1 ;  /* 0xffffffffff107424 */ /* 0x000fe400078e00ff */
[----:B------:R-:W1:Y:S01]  /*55b0*/  LDC R21, c[0x0][0x148] ;  /* 0x00005200ff157b82 */ /* 0x000e620000000800 */
[----:B--2---:R-:W-:-:S07]  /*55c0*/  IMAD R23, R15, R9, R6 ;  /* 0x000000090f177224 */ /* 0x004fce00078e0206 */
[----:B------:R-:W2:Y:S01]  /*55d0*/  LDC R20, c[0x0][0x600] ;  /* 0x00018000ff147b82 */ /* 0x000ea20000000800 */
[-CC-:B----4-:R-:W-:Y:S02]  /*55e0*/  SHF.R.U64 R19, R14, R18.reuse, R7.reuse ;  /* 0x000000120e137219 */ /* 0x190fe40000001207 */
[----:B------:R-:W-:Y:S02]  /*55f0*/  SHF.R.U32.HI R6, RZ, R18, R7 ;  /* 0x00000012ff067219 */ /* 0x000fe40000011607 */
[----:B------:R3:W4:Y:S03]  /*5600*/  F2I.U32.TRUNC.NTZ R18, R10 ;  /* 0x0000000a00127305 */ /* 0x000726000020f000 */
[----:B------:R-:W1:Y:S01]  /*5610*/  LDC R22, c[0x0][0x648] ;  /* 0x00019200ff167b82 */ /* 0x000e620000000800 */
[-C--:B0-----:R-:W-:Y:S02]  /*5620*/  SHF.L.U32 R9, R16, R25.reuse, RZ ;  /* 0x0000001910097219 */ /* 0x081fe400000006ff */
[----:B------:R-:W-:-:S02]  /*5630*/  SHF.R.U64 R16, R19, R25, R6 ;  /* 0x0000001913107219 */ /* 0x000fc40000001206 */
[-C--:B------:R-:W-:Y:S02]  /*5640*/  SHF.R.U32.HI R7, RZ, R25.reuse, R6 ;  /* 0x00000019ff077219 */ /* 0x080fe40000011606 */
[----:B------:R-:W-:Y:S01]  /*5650*/  SHF.L.U32 R25, R12, R25, RZ ;  /* 0x000000190c197219 */ /* 0x000fe200000006ff */
[----:B------:R-:W0:Y:S01]  /*5660*/  LDC R24, c[0x0][0x638] ;  /* 0x00018e00ff187b82 */ /* 0x000e220000000800 */
[----:B------:R-:W-:Y:S01]  /*5670*/  LOP3.LUT R28, RZ, R9, RZ, 0x33, !PT ;  /* 0x00000009ff1c7212 */ /* 0x000fe200078e33ff */
[----:B------:R-:W-:-:S06]  /*5680*/  IMAD.MOV.U32 R6, RZ, RZ, R16 ;  /* 0x000000ffff067224 */ /* 0x000fcc00078e0010 */
[----:B------:R-:W0:Y:S01]  /*5690*/  LDC R29, c[0x0][0x610] ;  /* 0x00018400ff1d7b82 */ /* 0x000e220000000800 */
[----:B---34-:R-:W-:Y:S05]  /*56a0*/  @!P0 BRA `(.L_x_104) ;  /* 0x0000000000288947 */ /* 0x018fea0003800000 */
        /* <DEDUP_REMOVED lines=10> */
.L_x_104:
[----:B-1----:R-:W-:Y:S01]  /*5750*/  SHF.R.U64 R7, R6, R22, R7 ;  /* 0x0000001606077219 */ /* 0x002fe20000001207 */
[----:B--2---:R-:W-:Y:S01]  /*5760*/  VIADD R11, R20, 0xffffffff ;  /* 0xffffffff140b7836 */ /* 0x004fe20000000000 */
[----:B------:R-:W-:Y:S01]  /*5770*/  LOP3.LUT R6, R19, R28, RZ, 0xc0, !PT ;  /* 0x0000001c13067212 */ /* 0x000fe200078ec0ff */
[----:B------:R-:W-:Y:S02]  /*5780*/  IMAD.MOV R18, RZ, RZ, -R18 ;  /* 0x000000ffff127224 */ /* 0x000fe400078e0a12 */
[----:B------:R-:W-:Y:S02]  /*5790*/  IMAD.MOV R9, RZ, RZ, -R7 ;  /* 0x000000ffff097224 */ /* 0x000fe400078e0a07 */
[----:B------:R-:W-:Y:S01]  /*57a0*/  IMAD R12, R25, R7, R6 ;  /* 0x00000007190c7224 */ /* 0x000fe200078e0206 */
[----:B------:R-:W-:Y:S01]  /*57b0*/  LOP3.LUT R7, R14, R11, RZ, 0xc0, !PT ;  /* 0x0000000b0e077212 */ /* 0x000fe200078ec0ff */
[----:B------:R-:W-:Y:S02]  /*57c0*/  @P4 IMAD R23, R21, R18, R8 ;  /* 0x0000001215174224 */ /* 0x000fe400078e0208 */
[----:B0-----:R-:W-:-:S02]  /*57d0*/  IMAD R6, R9, R24, R16 ;  /* 0x0000001809067224 */ /* 0x001fc400078e0210 */
[----:B------:R-:W-:Y:S02]  /*57e0*/  IMAD R12, R12, R29, R23 ;  /* 0x0000001d0c0c7224 */ /* 0x000fe400078e0217 */
[----:B------:R-:W-:Y:S02]  /*57f0*/  IMAD R7, R6, R20, R7 ;  /* 0x0000001406077224 */ /* 0x000fe400078e0207 */
[----:B------:R-:W-:Y:S02]  /*5800*/  IMAD.MOV.U32 R10, RZ, RZ, 0x1 ;  /* 0x00000001ff0a7424 */ /* 0x000fe400078e00ff */
[----:B------:R-:W-:Y:S01]  /*5810*/  IMAD.MOV.U32 R9, RZ, RZ, R17 ;  /* 0x000000ffff097224 */ /* 0x000fe200078e0011 */
[----:B------:R-:W-:Y:S02]  /*5820*/  SEL R16, R7, R12, !P4 ;  /* 0x0000000c07107207 */ /* 0x000fe40006000000 */
[----:B------:R-:W-:-:S07]  /*5830*/  SEL R12, R12, R7, !P4 ;  /* 0x000000070c0c7207 */ /* 0x000fce0006000000 */
.L_x_102:
[----:B------:R-:W-:-:S08]  /*5840*/  NOP ;  /* 0x0000000000007918 */ /* 0x000fd00000000000 */
[----:B------:R-:W0:-:S00]  /*5850*/  USETMAXREG.DEALLOC.CTAPOOL 0x28 ;  /* 0x00000028000079c8 */ /* 0x000e0000080e0500 */
[----:B0-----:R-:W-:-:S13]  /*5860*/  ISETP.NE.AND P0, PT, R3, RZ, PT ;  /* 0x000000ff0300720c */ /* 0x001fda0003f05270 */
[----:B------:R-:W-:Y:S05]  /*5870*/  @P0 EXIT ;  /* 0x000000000000094d */ /* 0x000fea0003800000 */
[----:B------:R-:W-:Y:S01]  /*5880*/  LOP3.LUT P0, RZ, R10, 0xff, RZ, 0xc0, !PT ;  /* 0x000000ff0aff7812 */ /* 0x000fe2000780c0ff */
[----:B------:R-:W-:Y:S02]  /*5890*/  IMAD.MOV.U32 R11, RZ, RZ, 0x1 ;  /* 0x00000001ff0b7424 */ /* 0x000fe400078e00ff */
[----:B------:R-:W-:-:S10]  /*58a0*/  IMAD.MOV.U32 R10, RZ, RZ, RZ ;  /* 0x000000ffff0a7224 */ /* 0x000fd400078e00ff */
[----:B------:R-:W-:Y:S05]  /*58b0*/  @!P0 BRA `(.L_x_105) ;  /* 0x0000000c003c8947 */ /* 0x000fea0003800000 */
[----:B------:R-:W0:Y:S01]  /*58c0*/  LDC R3, c[0x0][0x28c] ;  /* 0x0000a300ff037b82 */ /* 0x000e220000000800 */
[----:B------:R-:W-:Y:S01]  /*58d0*/  ULDC UR5, c[0x0][0x600] ;  /* 0x0001800000057ab9 */ /* 0x000fe20000000800 */
[----:B------:R-:W-:Y:S01]  /*58e0*/  ULDC UR4, c[0x0][0xc] ;  /* 0x0000030000047ab9 */ /* 0x000fe20000000800 */
[----:B------:R-:W-:Y:S01]  /*58f0*/  UIADD3 UR16, UR5, -0x1, URZ ;  /* 0xffffffff05107890 */ /* 0x000fe2000fffe03f */
[C---:B------:R-:W-:Y:S01]  /*5900*/  LOP3.LUT P3, RZ, R2.reuse, 0x7f, RZ, 0xc0, !PT ;  /* 0x0000007f02ff7812 */ /* 0x040fe2000786c0ff */
[----:B------:R-:W-:Y:S01]  /*5910*/  ULDC UR6, c[0x0][0x658] ;  /* 0x0001960000067ab9 */ /* 0x000fe20000000800 */
[----:B------:R-:W-:Y:S01]  /*5920*/  ULDC UR5, c[0x0][0x10] ;  /* 0x0000040000057ab9 */ /* 0x000fe20000000800 */
[----:B------:R-:W-:Y:S01]  /*5930*/  UMOV UR7, 0xffffffff ;  /* 0xffffffff00077882 */ /* 0x000fe20000000000 */
[----:B------:R-:W-:Y:S01]  /*5940*/  UMOV UR8, 0x1 ;  /* 0x0000000100087882 */ /* 0x000fe20000000000 */
[----:B------:R-:W-:Y:S01]  /*5950*/  UIMAD.WIDE.U32 UR4, UR4, UR5, URZ ;  /* 0x00000005040472a5 */ /* 0x000fe2000f8e003f */
[----:B------:R-:W-:Y:S01]  /*5960*/  LOP3.LUT P0, RZ, R2, 0x1f, RZ, 0xc0, !PT ;  /* 0x0000001f02ff7812 */ /* 0x000fe2000780c0ff */
[----:B------:R-:W-:Y:S01]  /*5970*/  USHF.L.U32 UR7, UR7, UR6, URZ ;  /* 0x0000000607077299 */ /* 0x000fe2000800063f */
[----:B------:R-:W-:Y:S01]  /*5980*/  BSSY B0, `(.L_x_105) ;  /* 0x00000c2000007945 */ /* 0x000fe20003800000 */
[----:B------:R-:W-:Y:S01]  /*5990*/  USHF.L.U32 UR18, UR8, UR6, URZ ;  /* 0x0000000608127299 */ /* 0x000fe2000800063f */
[----:B------:R-:W-:Y:S01]  /*59a0*/  IMAD.MOV.U32 R14, RZ, RZ, 0x1 ;  /* 0x00000001ff0e7424 */ /* 0x000fe200078e00ff */
[----:B------:R-:W-:Y:S01]  /*59b0*/  LOP3.LUT R17, R4, 0x2, RZ, 0xfc, !PT ;  /* 0x0000000204117812 */ /* 0x000fe200078efcff */
[----:B------:R-:W-:Y:S01]  /*59c0*/  ULDC UR6, c[0x0][0x14] ;  /* 0x0000050000067ab9 */ /* 0x000fe20000000800 */
[----:B------:R-:W-:Y:S01]  /*59d0*/  PLOP3.LUT P0, PT, P0, P3, PT, 0x8a, 0x0 ;  /* 0x000000000000781c */ /* 0x000fe20000707172 */
[----:B------:R-:W-:Y:S01]  /*59e0*/  UIMAD.WIDE.U32 UR20, UR4, UR6, URZ ;  /* 0x00000006041472a5 */ /* 0x000fe2000f8e003f */
[----:B------:R-:W-:Y:S01]  /*59f0*/  IMAD.MOV.U32 R11, RZ, RZ, 0x1 ;  /* 0x00000001ff0b7424 */ /* 0x000fe200078e00ff */
[----:B------:R-:W-:Y:S01]  /*5a00*/  UIMAD UR13, UR5, UR6, URZ ;  /* 0x00000006050d72a4 */ /* 0x000fe2000f8e023f */
[----:B------:R-:W-:Y:S01]  /*5a10*/  IMAD.MOV.U32 R10, RZ, RZ, RZ ;  /* 0x000000ffff0a7224 */ /* 0x000fe200078e00ff */
[----:B------:R-:W-:Y:S01]  /*5a20*/  ULOP3.LUT UR17, URZ, UR7, URZ, 0x33, !UPT ;  /* 0x000000073f117292 */ /* 0x000fe2000f8e333f */
[----:B0-----:R-:W-:Y:S01]  /*5a30*/  VIADD R3, R3, 0x3f ;  /* 0x0000003f03037836 */ /* 0x001fe20000000000 */
[----:B------:R-:W-:Y:S01]  /*5a40*/  UIADD3 UR13, UR21, UR13, URZ ;  /* 0x0000000d150d7290 */ /* 0x000fe2000fffe03f */
[----:B------:R-:W-:-:S03]  /*5a50*/  ULDC.64 UR22, c[0x0][0x198] ;  /* 0x0000660000167ab9 */ /* 0x000fc60000000a00 */
[----:B------:R-:W-:-:S04]  /*5a60*/  SHF.R.S32.HI R6, RZ, 0x1f, R3 ;  /* 0x0000001fff067819 */ /* 0x000fc80000011403 */
[----:B------:R-:W-:-:S04]  /*5a70*/  LEA.HI R6, R6, R3, RZ, 0x6 ;  /* 0x0000000306067211 */ /* 0x000fc800078f30ff */
[----:B------:R-:W-:-:S05]  /*5a80*/  SHF.R.S32.HI R15, RZ, 0x6, R6 ;  /* 0x00000006ff0f7819 */ /* 0x000fca0000011406 */
[----:B------:R-:W-:-:S07]  /*5a90*/  VIADD R13, R15, 0x1 ;  /* 0x000000010f0d7836 */ /* 0x000fce0000000000 */
.L_x_117:
[----:B------:R-:W-:-:S03]  /*5aa0*/  UMOV UR4, 0xffffffff ;  /* 0xffffffff00047882 */ /* 0x000fc60000000000 */
[----:B------:R-:W-:Y:S05]  /*5ab0*/  BRA.DIV UR4, `(.L_x_106) ;  /* 0x0000000e04ac7947 */ /* 0x000fea000b800000 */
[----:B------:R-:W-:-:S13]  /*5ac0*/  ELECT P1, URZ, PT ;  /* 0x00000000003f782f */ /* 0x000fda0003820000 */
.L_x_128:
[----:B------:R-:W0:Y:S01]  /*5ad0*/  LDC R2, c[0x0][0x28c] ;  /* 0x0000a300ff027b82 */ /* 0x000e220000000800 */
[----:B------:R-:W-:Y:S01]  /*5ae0*/  BSSY B1, `(.L_x_107) ;  /* 0x0000037000017945 */ /* 0x000fe20003800000 */
[----:B0-----:R-:W-:-:S13]  /*5af0*/  ISETP.LT.OR P1, PT, R2, 0x1, !P1 ;  /* 0x000000010200780c */ /* 0x001fda0004f21670 */
[----:B------:R-:W-:Y:S05]  /*5b00*/  @P1 BRA `(.L_x_108) ;  /* 0x0000000000d01947 */ /* 0x000fea0003800000 */
[----:B------:R-:W-:Y:S02]  /*5b10*/  IMAD.SHL.U32 R16, R16, 0x40, RZ ;  /* 0x0000004010107824 */ /* 0x000fe400078e00ff */
[----:B------:R-:W-:Y:S02]  /*5b20*/  IMAD.SHL.U32 R12, R12, 0x80, RZ ;  /* 0x000000800c0c7824 */ /* 0x000fe400078e00ff */
[----:B------:R-:W-:Y:S02]  /*5b30*/  IMAD.MOV.U32 R20, RZ, RZ, RZ ;  /* 0x000000ffff147224 */ /* 0x000fe400078e00ff */
[----:B------:R-:W-:Y:S02]  /*5b40*/  IMAD.MOV.U32 R2, RZ, RZ, R13 ;  /* 0x000000ffff027224 */ /* 0x000fe400078e000d */
[----:B------:R-:W-:Y:S02]  /*5b50*/  IMAD.MOV.U32 R3, RZ, RZ, R11 ;  /* 0x000000ffff037224 */ /* 0x000fe400078e000b */
[----:B------:R-:W-:-:S07]  /*5b60*/  IMAD.MOV.U32 R6, RZ, RZ, R10 ;  /* 0x000000ffff067224 */ /* 0x000fce00078e000a */
.L_x_112:
[----:B------:R-:W0:Y:S01]  /*5b70*/  S2R R8, SR_CgaCtaId ;  /* 0x0000000000087919 */ /* 0x000e220000008800 */
[----:B------:R-:W-:-:S04]  /*5b80*/  MOV R7, 0x400 ;  /* 0x0000040000077802 */ /* 0x000fc80000000f00 */
[----:B0-----:R-:W-:Y:S02]  /*5b90*/  LEA R19, R8, R7, 0x18 ;  /* 0x0000000708137211 */ /* 0x001fe400078ec0ff */
[----:B------:R-:W-:Y:S01]  /*5ba0*/  SHF.L.U32 R7, R3, 0x1f, RZ ;  /* 0x0000001f03077819 */ /* 0x000fe200000006ff */
[----:B------:R-:W0:Y:S02]  /*5bb0*/  @!P3 LDC R8, c[0x0][0x500] ;  /* 0x00014000ff08bb82 */ /* 0x000e240000000800 */
[----:B------:R-:W-:-:S04]  /*5bc0*/  IMAD R18, R6, 0x8, R19 ;  /* 0x0000000806127824 */ /* 0x000fc800078e0213 */
[----:B------:R-:W1:Y:S02]  /*5bd0*/  SYNCS.PHASECHK.TRANS64.TRYWAIT P1, [R18+URZ+0x20], R7 ;  /* 0x00002007120075a7 */ /* 0x000e64000802017f */
[----:B-1----:R-:W-:Y:S05]  /*5be0*/  @!P1 BRA `(.L_x_109) ;  /* 0x0000000c00809947 */ /* 0x002fea0003800000 */
.L_x_129:
[----:B-1----:R-:W-:Y:S01]  /*5bf0*/  PRMT R7, R17, 0x9910, RZ ;  /* 0x0000991011077816 */ /* 0x002fe200000000ff */
[----:B0-----:R0:W-:Y:S03]  /*5c00*/  @!P3 SYNCS.ARRIVE.TRANS64 RZ, [R18+URZ], R8 ;  /* 0x0000000812ffb9a7 */ /* 0x0011e6000800003f */
[----:B------:R-:W-:-:S13]  /*5c10*/  ISETP.NE.AND P1, PT, R7, 0x2, PT ;  /* 0x000000020700780c */ /* 0x000fda0003f25270 */
[----:B0-----:R-:W-:Y:S05]  /*5c20*/  @P1 BRA `(.L_x_110) ;  /* 0x0000000000041947 */ /* 0x001fea0003800000 */
[----:B------:R-:W-:Y:S01]  /*5c30*/  BPT.TRAP 0x1 ;  /* 0x000000040000795c */ /* 0x000fe20000300000 */
.L_x_110:
[----:B------:R-:W-:Y:S05]  /*5c40*/  @P0 BRA `(.L_x_111) ;  /* 0x0000000000040947 */ /* 0x000fea0003800000 */
[----:B------:R-:W-:Y:S01]  /*5c50*/  BPT.TRAP 0x1 ;  /* 0x000000040000795c */ /* 0x000fe20000300000 */
.L_x_111:
[--C-:B------:R-:W-:Y:S01]  /*5c60*/  IMAD R7, R6, 0x2000, R19.reuse ;  /* 0x0000200006077824 */ /* 0x100fe200078e0213 */
[----:B------:R-:W-:Y:S01]  /*5c70*/  R2UR UR9, R18 ;  /* 0x00000000120972ca */ /* 0x000fe200000e0000 */
[----:B------:R-:W-:Y:S01]  /*5c80*/  IMAD R19, R6, 0x1000, R19 ;  /* 0x0000100006137824 */ /* 0x000fe200078e0213 */
[----:B------:R-:W-:Y:S01]  /*5c90*/  UIADD3 UR4, UP0, UR22, 0xf0, URZ ;  /* 0x000000f016047890 */ /* 0x000fe2000ff1e03f */
[----:B------:R-:W-:Y:S01]  /*5ca0*/  VIADD R2, R2, 0xffffffff ;  /* 0xffffffff02027836 */ /* 0x000fe20000000000 */
[----:B------:R-:W-:Y:S01]  /*5cb0*/  R2UR UR5, R7 ;  /* 0x00000000070572ca */ /* 0x000fe200000e0000 */
[----:B------:R-:W-:Y:S01]  /*5cc0*/  UIADD3 UR24, UP1, UR22, 0x1f0, URZ ;  /* 0x000001f016187890 */ /* 0x000fe2000ff3e03f */
[----:B------:R-:W-:Y:S01]  /*5cd0*/  R2UR UR8, R19 ;  /* 0x00000000130872ca */ /* 0x000fe200000e0000 */
[----:B------:R-:W-:Y:S01]  /*5ce0*/  VIADD R6, R6, 0x1 ;  /* 0x0000000106067836 */ /* 0x000fe20000000000 */
[----:B------:R-:W-:Y:S01]  /*5cf0*/  R2UR UR11, R12 ;  /* 0x000000000c0b72ca */ /* 0x000fe200000e0000 */
[----:B------:R-:W-:Y:S01]  /*5d00*/  UIADD3.X UR25, URZ, UR23, URZ, UP1, !UPT ;  /* 0x000000173f197290 */ /* 0x000fe20008ffe43f */
[----:B------:R-:W-:Y:S01]  /*5d10*/  R2UR UR10, R20 ;  /* 0x00000000140a72ca */ /* 0x000fe200000e0000 */
[----:B------:R-:W-:Y:S01]  /*5d20*/  UMOV UR6, 0x0 ;  /* 0x0000000000067882 */ /* 0x000fe20000000000 */
[----:B------:R-:W-:Y:S01]  /*5d30*/  R2UR UR12, R9 ;  /* 0x00000000090c72ca */ /* 0x000fe200000e0000 */
[----:B------:R-:W-:Y:S01]  /*5d40*/  UMOV UR7, 0x10000000 ;  /* 0x1000000000077882 */ /* 0x000fe20000000000 */
[----:B------:R-:W-:Y:S01]  /*5d50*/  R2UR UR19, R16 ;  /* 0x00000000101372ca */ /* 0x000fe200000e0000 */
[----:B------:R-:W-:Y:S01]  /*5d60*/  VIADD R20, R20, 0x40 ;  /* 0x0000004014147836 */ /* 0x000fe20000000000 */
[----:B------:R-:W-:Y:S01]  /*5d70*/  ISETP.GT.AND P2, PT, R2, 0x1, PT ;  /* 0x000000010200780c */ /* 0x000fe20003f44270 */
[----:B------:R-:W-:Y:S01]  /*5d80*/  UIADD3 UR14, UR5, 0x100, URZ ;  /* 0x00000100050e7890 */ /* 0x000fe2000fffe03f */
[----:B------:R-:W-:Y:S01]  /*5d90*/  ISETP.NE.AND P1, PT, R6, 0x4, PT ;  /* 0x000000040600780c */ /* 0x000fe20003f25270 */
[----:B------:R-:W-:-:S02]  /*5da0*/  UIADD3.X UR5, URZ, UR23, URZ, UP0, !UPT ;  /* 0x000000173f057290 */ /* 0x000fc400087fe43f */
[----:B------:R-:W-:Y:S01]  /*5db0*/  UIADD3 UR15, UR8, 0x8100, URZ ;  /* 0x00008100080f7890 */ /* 0x000fe2000fffe03f */
[----:B------:R-:W-:Y:S02]  /*5dc0*/  SEL R8, RZ, 0x1, P1 ;  /* 0x00000001ff087807 */ /* 0x000fe40000800000 */
[----:B------:R-:W-:Y:S01]  /*5dd0*/  UMOV UR8, UR14 ;  /* 0x0000000e00087c82 */ /* 0x000fe20008000000 */
[----:B------:R-:W-:Y:S02]  /*5de0*/  SEL R6, R6, RZ, P1 ;  /* 0x000000ff06067207 */ /* 0x000fe40000800000 */
[----:B------:R-:W-:Y:S01]  /*5df0*/  LOP3.LUT R3, R3, R8, RZ, 0x3c, !PT ;  /* 0x0000000803037212 */ /* 0x000fe200078e3cff */
[----:B------:R0:W-:Y:S02]  /*5e00*/  UTMALDG.3D [UR8], [UR4], desc[UR6] ;  /* 0x00000608040075b4 */ /* 0x0001e40008011000 */
[----:B0-----:R-:W-:Y:S01]  /*5e10*/  UMOV UR8, UR15 ;  /* 0x0000000f00087c82 */ /* 0x001fe20008000000 */
[----:B------:R-:W-:-:S02]  /*5e20*/  UMOV UR11, UR19 ;  /* 0x00000013000b7c82 */ /* 0x000fc40008000000 */
[----:B------:R0:W-:Y:S02]  /*5e30*/  UTMALDG.3D [UR8], [UR24], desc[UR6] ;  /* 0x00000608180075b4 */ /* 0x0001e40008011000 */
[----:B0-----:R-:W-:Y:S05]  /*5e40*/  @P2 BRA `(.L_x_112) ;  /* 0xfffffffc00482947 */ /* 0x001fea000383ffff */
.L_x_108:
[----:B------:R-:W-:Y:S05]  /*5e50*/  BSYNC B1 ;  /* 0x0000000000017941 */ /* 0x000fea0003800000 */
.L_x_107:
[----:B------:R-:W-:Y:S01]  /*5e60*/  LOP3.LUT P2, RZ, R14, 0xff, RZ, 0xc0, !PT ;  /* 0x000000ff0eff7812 */ /* 0x000fe2000784c0ff */
[----:B------:R-:W-:Y:S01]  /*5e70*/  IMAD.IADD R10, R15, 0x1, R10 ;  /* 0x000000010f0a7824 */ /* 0x000fe200078e020a */
[----:B------:R-:W-:Y:S01]  /*5e80*/  IADD3 R0, P5, R0, UR20, RZ ;  /* 0x0000001400007c10 */ /* 0x000fe2000ffbe0ff */
[----:B------:R-:W-:Y:S01]  /*5e90*/  ULDC.64 UR4, c[0x0][0x650] ;  /* 0x0001940000047ab9 */ /* 0x000fe20000000a00 */
[----:B------:R-:W-:Y:S01]  /*5ea0*/  BSSY B1, `(.L_x_113) ;  /* 0x000006d000017945 */ /* 0x000fe20003800000 */
[----:B------:R-:W-:Y:S01]  /*5eb0*/  IMAD.MOV.U32 R12, RZ, RZ, -0x1 ;  /* 0xffffffffff0c7424 */ /* 0x000fe200078e00ff */
[----:B------:R-:W-:Y:S01]  /*5ec0*/  SHF.R.U32.HI R2, RZ, 0x2, R10 ;  /* 0x00000002ff027819 */ /* 0x000fe2000001160a */
[----:B------:R-:W-:Y:S01]  /*5ed0*/  IMAD.MOV.U32 R16, RZ, RZ, -0x1 ;  /* 0xffffffffff107424 */ /* 0x000fe200078e00ff */
[----:B------:R-:W-:Y:S01]  /*5ee0*/  ISETP.GT.U32.AND P1, PT, R10, 0x3, PT ;  /* 0x000000030a00780c */ /* 0x000fe20003f24070 */
[----:B------:R-:W-:Y:S01]  /*5ef0*/  IMAD.MOV.U32 R9, RZ, RZ, -0x1 ;  /* 0xffffffffff097424 */ /* 0x000fe200078e00ff */
[----:B------:R-:W-:-:S02]  /*5f00*/  LOP3.LUT R2, R2, 0x1, RZ, 0xc0, !PT ;  /* 0x0000000102027812 */ /* 0x000fc400078ec0ff */
[----:B------:R-:W-:Y:S01]  /*5f10*/  ISETP.LT.U32.AND P1, PT, R15, 0x4, P1 ;  /* 0x000000040f00780c */ /* 0x000fe20000f21070 */
[----:B------:R-:W0:Y:S01]  /*5f20*/  @P2 S2R R6, SR_CgaCtaId ;  /* 0x0000000000062919 */ /* 0x000e220000008800 */
[----:B------:R-:W-:Y:S02]  /*5f30*/  @P2 MOV R3, 0x400 ;  /* 0x0000040000032802 */ /* 0x000fe40000000f00 */
[----:B------:R-:W-:Y:S02]  /*5f40*/  IADD3.X R5, R5, UR13, RZ, P5, !PT ;  /* 0x0000000d05057c10 */ /* 0x000fe4000affe4ff */
[----:B------:R-:W-:Y:S02]  /*5f50*/  ISETP.GE.U32.AND P5, PT, R0, UR4, PT ;  /* 0x0000000400007c0c */ /* 0x000fe4000bfa6070 */
[----:B------:R-:W-:Y:S02]  /*5f60*/  LOP3.LUT R10, R10, 0x3, RZ, 0xc0, !PT ;  /* 0x000000030a0a7812 */ /* 0x000fe400078ec0ff */
[----:B------:R-:W-:-:S02]  /*5f70*/  PRMT R14, RZ, 0x7610, R14 ;  /* 0x00007610ff0e7816 */ /* 0x000fc4000000000e */
[----:B0-----:R-:W-:-:S04]  /*5f80*/  @P2 LEA R3, R6, R3, 0x18 ;  /* 0x0000000306032211 */ /* 0x001fc800078ec0ff */
[----:B------:R0:W-:Y:S01]  /*5f90*/  @P2 SYNCS.ARRIVE.TRANS64.A1T0 RZ, [R3+URZ+0x58], RZ ;  /* 0x000058ff03ff29a7 */ /* 0x0001e2000810003f */
[----:B------:R-:W-:Y:S02]  /*5fa0*/  ISETP.NE.U32.AND P2, PT, R2, 0x1, PT ;  /* 0x000000010200780c */ /* 0x000fe40003f45070 */
[----:B------:R-:W-:Y:S02]  /*5fb0*/  SEL R2, RZ, 0x1, !P1 ;  /* 0x00000001ff027807 */ /* 0x000fe40004800000 */
[----:B------:R-:W-:Y:S02]  /*5fc0*/  ISETP.GE.U32.AND.EX P1, PT, R5, UR5, PT, P5 ;  /* 0x0000000505007c0c */ /* 0x000fe4000bf26150 */
[----:B------:R-:W-:-:S04]  /*5fd0*/  ISETP.GT.U32.AND P2, PT, R15, 0x3, !P2 ;  /* 0x000000030f00780c */ /* 0x000fc80005744070 */
[----:B0-----:R-:W-:-:S04]  /*5fe0*/  SEL R3, RZ, 0x1, !P2 ;  /* 0x00000001ff037807 */ /* 0x001fc80005000000 */
[--C-:B------:R-:W-:Y:S02]  /*5ff0*/  LOP3.LUT R11, R3, R11, R2.reuse, 0x96, !PT ;  /* 0x0000000b030b7212 */ /* 0x100fe400078e9602 */
[----:B------:R-:W-:Y:S01]  /*6000*/  PRMT R2, RZ, 0x7610, R2 ;  /* 0x00007610ff027816 */ /* 0x000fe20000000002 */
[----:B------:R-:W-:Y:S06]  /*6010*/  @P1 BRA `(.L_x_114) ;  /* 0x0000000400541947 */ /* 0x000fec0003800000 */
[----:B------:R-:W-:Y:S01]  /*6020*/  ULDC.64 UR4, c[0x0][0x628] ;  /* 0x00018a0000047ab9 */ /* 0x000fe20000000a00 */
[----:B------:R-:W0:Y:S01]  /*6030*/  S2R R16, SR_CTAID.X ;  /* 0x0000000000107919 */ /* 0x000e220000002500 */
[----:B------:R-:W-:Y:S01]  /*6040*/  ISETP.NE.U32.AND P1, PT, RZ, UR4, PT ;  /* 0x00000004ff007c0c */ /* 0x000fe2000bf25070 */
[----:B------:R-:W-:Y:S01]  /*6050*/  ULDC UR7, c[0x0][0x630] ;  /* 0x00018c0000077ab9 */ /* 0x000fe20000000800 */
[----:B------:R-:W-:Y:S01]  /*6060*/  IMAD.MOV.U32 R2, RZ, RZ, R0 ;  /* 0x000000ffff027224 */ /* 0x000fe200078e0000 */
[----:B------:R-:W1:Y:S01]  /*6070*/  S2R R12, SR_CTAID.Y ;  /* 0x00000000000c7919 */ /* 0x000e620000002600 */
[----:B------:R-:W-:Y:S01]  /*6080*/  ISETP.NE.AND.EX P1, PT, RZ, UR5, PT, P1 ;  /* 0x00000005ff007c0c */ /* 0x000fe2000bf25310 */
[----:B------:R-:W-:-:S12]  /*6090*/  IMAD.MOV.U32 R3, RZ, RZ, R5 ;  /* 0x000000ffff037224 */ /* 0x000fd800078e0005 */
[----:B------:R-:W-:Y:S05]  /*60a0*/  @!P1 BRA `(.L_x_115) ;  /* 0x0000000000289947 */ /* 0x000fea0003800000 */
[----:B------:R-:W-:Y:S02]  /*60b0*/  ULDC UR6, c[0x0][0x634] ;  /* 0x00018d0000067ab9 */ /* 0x000fe40000000800 */
[----:B------:R-:W-:-:S05]  /*60c0*/  IADD3 R9, P1, R0, UR6, RZ ;  /* 0x0000000600097c10 */ /* 0x000fca000ff3e0ff */
[----:B------:R-:W-:-:S04]  /*60d0*/  IMAD.X R19, RZ, RZ, R5, P1 ;  /* 0x000000ffff137224 */ /* 0x000fc800008e0605 */
[----:B------:R-:W-:-:S04]  /*60e0*/  IMAD.WIDE.U32 R6, R19, UR4, RZ ;  /* 0x0000000413067c25 */ /* 0x000fc8000f8e00ff */
[----:B------:R-:W-:-:S04]  /*60f0*/  IMAD.WIDE.U32 R6, P1, R9, UR5, R6 ;  /* 0x0000000509067c25 */ /* 0x000fc8000f820006 */
[----:B------:R-:W-:-:S04]  /*6100*/  IMAD.WIDE.U32 R8, R9, UR4, RZ ;  /* 0x0000000409087c25 */ /* 0x000fc8000f8e00ff */
[----:B------:R-:W-:Y:S01]  /*6110*/  IMAD.X R3, RZ, RZ, RZ, P1 ;  /* 0x000000ffff037224 */ /* 0x000fe200008e06ff */
[----:B------:R-:W-:Y:S01]  /*6120*/  IADD3 RZ, P1, R9, R6, RZ ;  /* 0x0000000609ff7210 */ /* 0x000fe20007f3e0ff */
[----:B------:R-:W-:-:S04]  /*6130*/  IMAD.MOV.U32 R2, RZ, RZ, R7 ;  /* 0x000000ffff027224 */ /* 0x000fc800078e0007 */
[----:B------:R-:W-:-:S08]  /*6140*/  IMAD.WIDE.U32.X R2, R19, UR5, R2, P1 ;  /* 0x0000000513027c25 */ /* 0x000fd000088e0402 */
.L_x_115:
[--C-:B------:R-:W-:Y:S01]  /*6150*/  SHF.R.U64 R8, R2, UR7, R3.reuse ;  /* 0x0000000702087c19 */ /* 0x100fe20008001203 */
[----:B------:R-:W-:Y:S01]  /*6160*/  ULDC.64 UR4, c[0x0][0x620] ;  /* 0x0001880000047ab9 */ /* 0x000fe20000000a00 */
[----:B------:R-:W-:Y:S01]  /*6170*/  SHF.R.U32.HI R2, RZ, UR7, R3 ;  /* 0x00000007ff027c19 */ /* 0x000fe20008011603 */
[----:B------:R-:W-:Y:S01]  /*6180*/  IMAD.MOV.U32 R3, RZ, RZ, R5 ;  /* 0x000000ffff037224 */ /* 0x000fe200078e0005 */
[----:B------:R-:W-:Y:S01]  /*6190*/  IADD3 R7, P1, RZ, -R8, RZ ;  /* 0x80000008ff077210 */ /* 0x000fe20007f3e0ff */
[----:B------:R-:W2:Y:S01]  /*61a0*/  LDC R25, c[0x0][0x144] ;  /* 0x00005100ff197b82 */ /* 0x000ea20000000800 */
[----:B0-----:R-:W-:Y:S01]  /*61b0*/  I2FP.F32.U32 R9, R16 ;  /* 0x0000001000097245 */ /* 0x001fe20000201000 */
[----:B------:R-:W-:Y:S01]  /*61c0*/  ULDC.64 UR8, c[0x0][0x640] ;  /* 0x0001900000087ab9 */ /* 0x000fe20000000a00 */
[----:B------:R-:W-:Y:S01]  /*61d0*/  ULDC UR6, c[0x0][0x608] ;  /* 0x0001820000067ab9 */ /* 0x000fe20000000800 */
[----:B------:R-:W-:Y:S01]  /*61e0*/  IMAD.X R2, RZ, RZ, ~R2, P1 ;  /* 0x000000ffff027224 */ /* 0x000fe200008e0e02 */
[----:B------:R-:W-:-:S03]  /*61f0*/  ISETP.NE.U32.AND P1, PT, RZ, UR8, PT ;  /* 0x00000008ff007c0c */ /* 0x000fc6000bf25070 */
[----:B------:R-:W-:Y:S01]  /*6200*/  IMAD R6, R2, UR4, RZ ;  /* 0x0000000402067c24 */ /* 0x000fe2000f8e02ff */
[----:B------:R-:W0:Y:S01]  /*6210*/  LDC R19, c[0x0][0x148] ;  /* 0x00005200ff137b82 */ /* 0x000e220000000800 */
[----:B------:R-:W-:Y:S01]  /*6220*/  IMAD.MOV.U32 R2, RZ, RZ, R0 ;  /* 0x000000ffff027224 */ /* 0x000fe200078e0000 */
[----:B------:R-:W-:-:S03]  /*6230*/  ISETP.NE.AND.EX P1, PT, RZ, UR9, PT, P1 ;  /* 0x00000009ff007c0c */ /* 0x000fc6000bf25310 */
[----:B------:R-:W-:Y:S01]  /*6240*/  IMAD.WIDE.U32 R2, R7, UR4, R2 ;  /* 0x0000000407027c25 */ /* 0x000fe2000f8e0002 */
[----:B------:R-:W-:-:S03]  /*6250*/  ULDC UR4, c[0x0][0x150] ;  /* 0x0000540000047ab9 */ /* 0x000fc60000000800 */
[----:B------:R-:W-:Y:S02]  /*6260*/  IMAD R7, R7, UR5, R6 ;  /* 0x0000000507077c24 */ /* 0x000fe4000f8e0206 */
[----:B------:R-:W-:Y:S01]  /*6270*/  FMUL R6, R9, UR4 ;  /* 0x0000000409067c20 */ /* 0x000fe20008400000 */
[----:B------:R-:W-:Y:S01]  /*6280*/  ULDC UR4, c[0x0][0x618] ;  /* 0x0001860000047ab9 */ /* 0x000fe20000000800 */
[----:B------:R-:W-:Y:S01]  /*6290*/  ULDC UR5, c[0x0][0x154] ;  /* 0x0000550000057ab9 */ /* 0x000fe20000000800 */
[----:B------:R-:W-:-:S03]  /*62a0*/  IMAD.IADD R3, R3, 0x1, R7 ;  /* 0x0000000103037824 */ /* 0x000fc600078e0207 */
[----:B------:R-:W3:Y:S02]  /*62b0*/  F2I.U32.TRUNC.NTZ R6, R6 ;  /* 0x0000000600067305 */ /* 0x000ee4000020f000 */
[----:B------:R-:W-:Y:S02]  /*62c0*/  SHF.R.U64 R9, R2, UR4, R3 ;  /* 0x0000000402097c19 */ /* 0x000fe40008001203 */
[----:B-1----:R-:W-:-:S05]  /*62d0*/  I2FP.F32.U32 R2, R12 ;  /* 0x0000000c00027245 */ /* 0x002fca0000201000 */
[----:B------:R-:W-:Y:S01]  /*62e0*/  FMUL R21, R2, UR5 ;  /* 0x0000000502157c20 */ /* 0x000fe20008400000 */
[----:B------:R-:W-:Y:S01]  /*62f0*/  SHF.R.U32.HI R2, RZ, UR4, R3 ;  /* 0x00000004ff027c19 */ /* 0x000fe20008011603 */
[----:B------:R-:W-:-:S03]  /*6300*/  ULDC UR4, c[0x0][0x658] ;  /* 0x0001960000047ab9 */ /* 0x000fc60000000800 */
[--C-:B------:R-:W-:Y:S01]  /*6310*/  SHF.R.U64 R20, R9, UR6, R2.reuse ;  /* 0x0000000609147c19 */ /* 0x100fe20008001202 */
[----:B------:R-:W1:Y:S01]  /*6320*/  F2I.U32.TRUNC.NTZ R21, R21 ;  /* 0x0000001500157305 */ /* 0x000e62000020f000 */
[----:B------:R-:W-:Y:S01]  /*6330*/  SHF.R.U32.HI R3, RZ, UR6, R2 ;  /* 0x00000006ff037c19 */ /* 0x000fe20008011602 */
[----:B---3--:R-:W-:-:S03]  /*6340*/  IMAD.MOV R6, RZ, RZ, -R6 ;  /* 0x000000ffff067224 */ /* 0x008fc600078e0a06 */
[--C-:B------:R-:W-:Y:S01]  /*6350*/  SHF.R.U64 R18, R20, UR4, R3.reuse ;  /* 0x0000000414127c19 */ /* 0x100fe20008001203 */
[----:B--2---:R-:W-:Y:S01]  /*6360*/  IMAD R16, R25, R6, R16 ;  /* 0x0000000619107224 */ /* 0x004fe200078e0210 */
[----:B------:R-:W-:-:S03]  /*6370*/  SHF.R.U32.HI R23, RZ, UR4, R3 ;  /* 0x00000004ff177c19 */ /* 0x000fc60008011603 */
[----:B------:R-:W-:Y:S02]  /*6380*/  IMAD.MOV.U32 R2, RZ, RZ, R18 ;  /* 0x000000ffff027224 */ /* 0x000fe400078e0012 */
[----:B------:R-:W-:Y:S01]  /*6390*/  IMAD.MOV.U32 R3, RZ, RZ, R23 ;  /* 0x000000ffff037224 */ /* 0x000fe200078e0017 */
[----:B------:R-:W-:Y:S06]  /*63a0*/  @!P1 BRA `(.L_x_116) ;  /* 0x0000000000289947 */ /* 0x000fec0003800000 */
[----:B------:R-:W-:Y:S02]  /*63b0*/  ULDC UR4, c[0x0][0x64c] ;  /* 0x0001930000047ab9 */ /* 0x000fe40000000800 */
[----:B------:R-:W-:-:S05]  /*63c0*/  IADD3 R3, P1, R18, UR4, RZ ;  /* 0x0000000412037c10 */ /* 0x000fca000ff3e0ff */
[----:B------:R-:W-:-:S04]  /*63d0*/  IMAD.X R23, RZ, RZ, R23, P1 ;  /* 0x000000ffff177224 */ /* 0x000fc800008e0617 */
[----:B------:R-:W-:-:S04]  /*63e0*/  IMAD.WIDE.U32 R6, R23, UR8, RZ ;  /* 0x0000000817067c25 */ /* 0x000fc8000f8e00ff */
[----:B------:R-:W-:-:S04]  /*63f0*/  IMAD.WIDE.U32 R6, P1, R3, UR9, R6 ;  /* 0x0000000903067c25 */ /* 0x000fc8000f820006 */
[----:B------:R-:W-:-:S04]  /*6400*/  IMAD.WIDE.U32 R2, R3, UR8, RZ ;  /* 0x0000000803027c25 */ /* 0x000fc8000f8e00ff */
[----:B------:R-:W-:Y:S01]  /*6410*/  IMAD.MOV.U32 R2, RZ, RZ, R7 ;  /* 0x000000ffff027224 */ /* 0x000fe200078e0007 */
[----:B------:R-:W-:Y:S01]  /*6420*/  IADD3 RZ, P2, R3, R6, RZ ;  /* 0x0000000603ff7210 */ /* 0x000fe20007f5e0ff */
[----:B------:R-:W-:-:S04]  /*6430*/  IMAD.X R3, RZ, RZ, RZ, P1 ;  /* 0x000000ffff037224 */ /* 0x000fc800008e06ff */
[----:B------:R-:W-:-:S08]  /*6440*/  IMAD.WIDE.U32.X R2, R23, UR9, R2, P2 ;  /* 0x0000000917027c25 */ /* 0x000fd000090e0402 */
.L_x_116:
[----:B------:R-:W-:Y:S01]  /*6450*/  ULDC UR4, c[0x0][0x648] ;  /* 0x0001920000047ab9 */ /* 0x000fe20000000800 */
[----:B------:R-:W-:Y:S01]  /*6460*/  LOP3.LUT R20, R20, UR17, RZ, 0xc0, !PT ;  /* 0x0000001114147c12 */ /* 0x000fe2000f8ec0ff */
[----:B-1----:R-:W-:Y:S01]  /*6470*/  IMAD.MOV R21, RZ, RZ, -R21 ;  /* 0x000000ffff157224 */ /* 0x002fe200078e0a15 */
[----:B------:R-:W-:Y:S01]  /*6480*/  SHF.R.U64 R3, R2, UR4, R3 ;  /* 0x0000000402037c19 */ /* 0x000fe20008001203 */
[----:B------:R-:W-:Y:S01]  /*6490*/  ULDC UR4, c[0x0][0x638] ;  /* 0x00018e0000047ab9 */ /* 0x000fe20000000800 */
[----:B------:R-:W-:Y:S01]  /*64a0*/  LOP3.LUT R9, R9, UR16, RZ, 0xc0, !PT ;  /* 0x0000001009097c12 */ /* 0x000fe2000f8ec0ff */
[----:B0-----:R-:W-:Y:S01]  /*64b0*/  @P4 IMAD R16, R19, R21, R12 ;  /* 0x0000001513104224 */ /* 0x001fe200078e020c */
[----:B------:R-:W-:Y:S01]  /*64c0*/  ULDC UR5, c[0x0][0x610] ;  /* 0x0001840000057ab9 */ /* 0x000fe20000000800 */
[----:B------:R-:W-:Y:S02]  /*64d0*/  IMAD.MOV R7, RZ, RZ, -R3 ;  /* 0x000000ffff077224 */ /* 0x000fe400078e0a03 */
[----:B------:R-:W-:-:S02]  /*64e0*/  IMAD R3, R3, UR18, R20 ;  /* 0x0000001203037c24 */ /* 0x000fc4000f8e0214 */
[----:B------:R-:W-:Y:S01]  /*64f0*/  IMAD R18, R7, UR4, R18 ;  /* 0x0000000407127c24 */ /* 0x000fe2000f8e0212 */
[----:B------:R-:W-:Y:S01]  /*6500*/  ULDC UR4, c[0x0][0x600] ;  /* 0x0001800000047ab9 */ /* 0x000fe20000000800 */
[----:B------:R-:W-:Y:S02]  /*6510*/  IMAD R12, R3, UR5, R16 ;  /* 0x00000005030c7c24 */ /* 0x000fe4000f8e0210 */
[----:B------:R-:W-:Y:S02]  /*6520*/  IMAD R3, R18, UR4, R9 ;  /* 0x0000000412037c24 */ /* 0x000fe4000f8e0209 */
[----:B------:R-:W-:Y:S02]  /*6530*/  IMAD.MOV.U32 R2, RZ, RZ, 0x1 ;  /* 0x00000001ff027424 */ /* 0x000fe400078e00ff */
[----:B------:R-:W-:Y:S01]  /*6540*/  IMAD.MOV.U32 R9, RZ, RZ, R8 ;  /* 0x000000ffff097224 */ /* 0x000fe200078e0008 */
[----:B------:R-:W-:Y:S02]  /*6550*/  SEL R16, R3, R12, !P4 ;  /* 0x0000000c03107207 */ /* 0x000fe40006000000 */
[----:B------:R-:W-:-:S07]  /*6560*/  SEL R12, R12, R3, !P4 ;  /* 0x000000030c0c7207 */ /* 0x000fce0006000000 */
.L_x_114:
[----:B------:R-:W-:Y:S05]  /*6570*/  BSYNC B1 ;  /* 0x0000000000017941 */ /* 0x000fea0003800000 */
.L_x_113:
[----:B------:R-:W-:-:S13]  /*6580*/  LOP3.LUT P1, RZ, R2, 0xff, RZ, 0xc0, !PT ;  /* 0x000000ff02ff7812 */ /* 0x000fda000782c0ff */
[----:B------:R-:W-:Y:S05]  /*6590*/  @P1 BRA `(.L_x_117) ;  /* 0xfffffff400401947 */ /* 0x000fea000383ffff */
[----:B------:R-:W-:Y:S05]  /*65a0*/  BSYNC B0 ;  /* 0x0000000000007941 */ /* 0x000fea0003800000 */
.L_x_105:
[----:B------:R-:W-:-:S03]  /*65b0*/  UMOV UR4, 0xffffffff ;  /* 0xffffffff00047882 */ /* 0x000fc60000000000 */
[----:B------:R-:W-:Y:S05]  /*65c0*/  BRA.DIV UR4, `(.L_x_118) ;  /* 0x00000006041c7947 */ /* 0x000fea000b800000 */
[----:B------:R-:W-:-:S13]  /*65d0*/  ELECT P0, URZ, PT ;  /* 0x00000000003f782f */ /* 0x000fda0003800000 */
.L_x_132:
[----:B------:R-:W-:Y:S04]  /*65e0*/  BSSY B0, `(.L_x_119) ;  /* 0x000002b000007945 */ /* 0x000fe80003800000 */
[----:B------:R-:W-:Y:S05]  /*65f0*/  @!P0 BRA `(.L_x_120) ;  /* 0x0000000000a48947 */ /* 0x000fea0003800000 */
[----:B------:R-:W-:-:S04]  /*6600*/  LOP3.LUT R4, R4, 0x2, RZ, 0xfc, !PT ;  /* 0x0000000204047812 */ /* 0x000fc800078efcff */
[----:B------:R-:W-:-:S13]  /*6610*/  ISETP.NE.AND P0, PT, R4, 0x3, PT ;  /* 0x000000030400780c */ /* 0x000fda0003f05270 */
[----:B------:R-:W-:Y:S05]  /*6620*/  @!P0 BRA `(.L_x_121) ;  /* 0x0000000000048947 */ /* 0x000fea0003800000 */
[----:B------:R-:W-:Y:S01]  /*6630*/  BPT.TRAP 0x1 ;  /* 0x000000040000795c */ /* 0x000fe20000300000 */
.L_x_121:
[----:B------:R-:W0:Y:S01]  /*6640*/  S2R R3, SR_CgaCtaId ;  /* 0x0000000000037919 */ /* 0x000e220000008800 */
[----:B------:R-:W-:Y:S02]  /*6650*/  MOV R0, 0x400 ;  /* 0x0000040000007802 */ /* 0x000fe40000000f00 */
[----:B------:R-:W-:Y:S02]  /*6660*/  SHF.L.U32 R2, R11, 0x1f, RZ ;  /* 0x0000001f0b027819 */ /* 0x000fe400000006ff */
[----:B0-----:R-:W-:-:S05]  /*6670*/  LEA R3, R3, R0, 0x18 ;  /* 0x0000000003037211 */ /* 0x001fca00078ec0ff */
[----:B------:R-:W-:-:S04]  /*6680*/  VIADD R3, R3, 0x20 ;  /* 0x0000002003037836 */ /* 0x000fc80000000000 */
[C---:B------:R-:W-:Y:S02]  /*6690*/  IMAD R5, R10.reuse, 0x8, R3 ;  /* 0x000000080a057824 */ /* 0x040fe400078e0203 */
[----:B------:R-:W-:Y:S02]  /*66a0*/  VIADD R10, R10, 0x1 ;  /* 0x000000010a0a7836 */ /* 0x000fe40000000000 */
[----:B------:R-:W0:Y:S03]  /*66b0*/  SYNCS.PHASECHK.TRANS64.TRYWAIT P0, [R5+URZ], R2 ;  /* 0x00000002050075a7 */ /* 0x000e26000800017f */
[----:B------:R-:W-:-:S04]  /*66c0*/  ISETP.NE.AND P1, PT, R10, 0x4, PT ;  /* 0x000000040a00780c */ /* 0x000fc80003f25270 */
[----:B------:R-:W-:Y:S02]  /*66d0*/  SEL R0, RZ, 0x1, P1 ;  /* 0x00000001ff007807 */ /* 0x000fe40000800000 */
[----:B------:R-:W-:Y:S02]  /*66e0*/  SEL R10, R10, RZ, P1 ;  /* 0x000000ff0a0a7207 */ /* 0x000fe40000800000 */
[----:B------:R-:W-:-:S03]  /*66f0*/  LOP3.LUT R11, R11, R0, RZ, 0x3c, !PT ;  /* 0x000000000b0b7212 */ /* 0x000fc600078e3cff */
[----:B------:R-:W-:Y:S01]  /*6700*/  IMAD R7, R10, 0x8, R3 ;  /* 0x000000080a077824 */ /* 0x000fe200078e0203 */
[----:B------:R-:W-:Y:S01]  /*6710*/  SHF.L.U32 R4, R11, 0x1f, RZ ;  /* 0x0000001f0b047819 */ /* 0x000fe200000006ff */
[----:B0-----:R-:W-:Y:S06]  /*6720*/  @!P0 BRA `(.L_x_122) ;  /* 0x0000000000e88947 */ /* 0x001fec0003800000 */
.L_x_133:
[----:B------:R-:W1:Y:S01]  /*6730*/  SYNCS.PHASECHK.TRANS64.TRYWAIT P0, [R7+URZ], R4 ;  /* 0x00000004070075a7 */ /* 0x000e62000800017f */
[----:B------:R-:W-:-:S05]  /*6740*/  VIADD R0, R10, 0x1 ;  /* 0x000000010a007836 */ /* 0x000fca0000000000 */
[----:B------:R-:W-:-:S04]  /*6750*/  ISETP.NE.AND P1, PT, R0, 0x4, PT ;  /* 0x000000040000780c */ /* 0x000fc80003f25270 */
[----:B0-----:R-:W-:Y:S02]  /*6760*/  SEL R2, RZ, 0x1, P1 ;  /* 0x00000001ff027807 */ /* 0x001fe40000800000 */
[----:B------:R-:W-:Y:S02]  /*6770*/  SEL R0, R0, RZ, P1 ;  /* 0x000000ff00007207 */ /* 0x000fe40000800000 */
[----:B------:R-:W-:-:S03]  /*6780*/  LOP3.LUT R11, R11, R2, RZ, 0x3c, !PT ;  /* 0x000000020b0b7212 */ /* 0x000fc600078e3cff */
[----:B------:R-:W-:Y:S01]  /*6790*/  IMAD R6, R0, 0x8, R3 ;  /* 0x0000000800067824 */ /* 0x000fe200078e0203 */
[----:B------:R-:W-:Y:S01]  /*67a0*/  SHF.L.U32 R5, R11, 0x1f, RZ ;  /* 0x0000001f0b057819 */ /* 0x000fe200000006ff */
[----:B-1----:R-:W-:Y:S06]  /*67b0*/  @!P0 BRA `(.L_x_123) ;  /* 0x0000000000d88947 */ /* 0x002fec0003800000 */
.L_x_134:
[----:B------:R-:W1:Y:S01]  /*67c0*/  SYNCS.PHASECHK.TRANS64.TRYWAIT P0, [R6+URZ], R5 ;  /* 0x00000005060075a7 */ /* 0x000e62000800017f */
[----:B------:R-:W-:-:S05]  /*67d0*/  VIADD R0, R0, 0x1 ;  /* 0x0000000100007836 */ /* 0x000fca0000000000 */
[----:B------:R-:W-:-:S04]  /*67e0*/  ISETP.NE.AND P1, PT, R0, 0x4, PT ;  /* 0x000000040000780c */ /* 0x000fc80003f25270 */
[----:B------:R-:W-:Y:S02]  /*67f0*/  SEL R2, RZ, 0x1, P1 ;  /* 0x00000001ff027807 */ /* 0x000fe40000800000 */
[----:B------:R-:W-:Y:S02]  /*6800*/  SEL R0, R0, RZ, P1 ;  /* 0x000000ff00007207 */ /* 0x000fe40000800000 */
[----:B------:R-:W-:Y:S01]  /*6810*/  LOP3.LUT R2, R11, R2, RZ, 0x3c, !PT ;  /* 0x000000020b027212 */ /* 0x000fe200078e3cff */
[----:B-1----:R-:W-:Y:S06]  /*6820*/  @!P0 BRA `(.L_x_124) ;  /* 0x0000000000d08947 */ /* 0x002fec0003800000 */
.L_x_135:
[----:B------:R-:W-:Y:S01]  /*6830*/  IMAD R3, R0, 0x8, R3 ;  /* 0x0000000800037824 */ /* 0x000fe200078e0203 */
[----:B------:R-:W-:-:S07]  /*6840*/  SHF.L.U32 R0, R2, 0x1f, RZ ;  /* 0x0000001f02007819 */ /* 0x000fce00000006ff */
.L_x_125:
[----:B--2---:R2:W3:Y:S02]  /*6850*/  SYNCS.PHASECHK.TRANS64.TRYWAIT P0, [R3+URZ], R0 ;  /* 0x00000000030075a7 */ /* 0x0044e4000800017f */
[----:B---3--:R-:W-:Y:S05]  /*6860*/  @!P0 NANOSLEEP.SYNCS 0x989680 ;  /* 0x009896800000895d */ /* 0x008fea0003900000 */
[----:B------:R-:W3:Y:S02]  /*6870*/  @!P0 SYNCS.PHASECHK.TRANS64 P0, [R3+URZ], R0 ;  /* 0x00000000030085a7 */ /* 0x000ee4000800007f */
[----:B---3--:R-:W-:Y:S05]  /*6880*/  @!P0 BRA `(.L_x_125) ;  /* 0xfffffffc00f08947 */ /* 0x008fea000383ffff */
.L_x_120:
[----:B------:R-:W-:Y:S05]  /*6890*/  BSYNC B0 ;  /* 0x0000000000007941 */ /* 0x000fea0003800000 */
.L_x_119:
[----:B------:R-:W-:Y:S05]  /*68a0*/  EXIT ;  /* 0x000000000000794d */ /* 0x000fea0003800000 */
.L_x_17:
[----:B-1----:R-:W-:-:S04]  /*68b0*/  IMAD.U32 R7, RZ, RZ, UR6 ;  /* 0x00000006ff077e24 */ /* 0x002fc8000f8e00ff */
[----:B------:R1:W3:Y:S03]  /*68c0*/  SYNCS.PHASECHK.TRANS64.TRYWAIT P0, [R7+URZ], R6 ;  /* 0x00000006070075a7 */ /* 0x0002e6000800017f */
[----:B---3--:R-:W-:Y:S05]  /*68d0*/  @!P0 NANOSLEEP.SYNCS 0x989680 ;  /* 0x009896800000895d */ /* 0x008fea0003900000 */
[----:B------:R-:W3:Y:S02]  /*68e0*/  @!P0 SYNCS.PHASECHK.TRANS64 P0, [R7+URZ], R6 ;  /* 0x00000006070085a7 */ /* 0x000ee4000800007f */
[----:B---3--:R-:W-:Y:S05]  /*68f0*/  @!P0 BRA `(.L_x_17) ;  /* 0xfffffffc00ec8947 */ /* 0x008fea000383ffff */
[----:B------:R-:W-:Y:S05]  /*6900*/  BRA `(.L_x_16) ;  /* 0xffffffa800987947 */ /* 0x000fea000383ffff */
.L_x_23:
[----:B-1----:R-:W-:-:S04]  /*6910*/  IMAD.U32 R8, RZ, RZ, UR12 ;  /* 0x0000000cff087e24 */ /* 0x002fc8000f8e00ff */
[----:B------:R1:W3:Y:S03]  /*6920*/  SYNCS.PHASECHK.TRANS64.TRYWAIT P0, [R8+URZ], R7 ;  /* 0x00000007080075a7 */ /* 0x0002e6000800017f */
[----:B---3--:R-:W-:Y:S05]  /*6930*/  @!P0 NANOSLEEP.SYNCS 0x989680 ;  /* 0x009896800000895d */ /* 0x008fea0003900000 */
[----:B------:R-:W3:Y:S02]  /*6940*/  @!P0 SYNCS.PHASECHK.TRANS64 P0, [R8+URZ], R7 ;  /* 0x00000007080085a7 */ /* 0x000ee4000800007f */
[----:B---3--:R-:W-:Y:S05]  /*6950*/  @!P0 BRA `(.L_x_23) ;  /* 0xfffffffc00ec8947 */ /* 0x008fea000383ffff */
[----:B------:R-:W-:Y:S05]  /*6960*/  BRA `(.L_x_22) ;  /* 0xffffffb0001c7947 */ /* 0x000fea000383ffff */
.L_x_106:
[----:B------:R-:W-:Y:S01]  /*6970*/  BSSY B1, `(.L_x_126) ;  /* 0x0000006000017945 */ /* 0x000fe20003800000 */
[----:B------:R-:W-:-:S07]  /*6980*/  IMAD.MOV.U32 R2, RZ, RZ, -0x1 ;  /* 0xffffffffff027424 */ /* 0x000fce00078e00ff */
[----:B------:R-:W-:Y:S05]  /*6990*/  WARPSYNC.COLLECTIVE R2, `(.L_x_127) ;  /* 0x00000000020c7348 */ /* 0x000fea0003c00000 */
[----:B------:R-:W-:Y:S02]  /*69a0*/  ELECT P1, UR62, PT ;  /* 0x00000000003e782f */ /* 0x000fe40003820000 */
[----:B------:R-:W-:Y:S01]  /*69b0*/  MOV R2, UR62 ;  /* 0x0000003e00027c02 */ /* 0x000fe20008000f00 */
[----:B------:R-:W-:Y:S10]  /*69c0*/  ENDCOLLECTIVE ;  /* 0x000000000000791b */ /* 0x000ff40003800000 */
.L_x_127:
[----:B------:R-:W-:Y:S05]  /*69d0*/  BSYNC B1 ;  /* 0x0000000000017941 */ /* 0x000fea0003800000 */
.L_x_126:
[----:B------:R-:W-:Y:S05]  /*69e0*/  BRA `(.L_x_128) ;  /* 0xfffffff000387947 */ /* 0x000fea000383ffff */
.L_x_109:
[----:B-1----:R1:W2:Y:S02]  /*69f0*/  SYNCS.PHASECHK.TRANS64.TRYWAIT P1, [R18+URZ+0x20], R7 ;  /* 0x00002007120075a7 */ /* 0x0022a4000802017f */
[----:B--2---:R-:W-:Y:S05]  /*6a00*/  @!P1 NANOSLEEP.SYNCS 0x989680 ;  /* 0x009896800000995d */ /* 0x004fea0003900000 */
[----:B------:R-:W2:Y:S02]  /*6a10*/  @!P1 SYNCS.PHASECHK.TRANS64 P1, [R18+URZ+0x20], R7 ;  /* 0x00002007120095a7 */ /* 0x000ea4000802007f */
[----:B--2---:R-:W-:Y:S05]  /*6a20*/  @!P1 BRA `(.L_x_109) ;  /* 0xfffffffc00f09947 */ /* 0x004fea000383ffff */
[----:B------:R-:W-:Y:S05]  /*6a30*/  BRA `(.L_x_129) ;  /* 0xfffffff0006c7947 */ /* 0x000fea000383ffff */
.L_x_118:
[----:B------:R-:W-:Y:S01]  /*6a40*/  BSSY B0, `(.L_x_130) ;  /* 0x0000006000007945 */ /* 0x000fe20003800000 */
[----:B------:R-:W-:-:S07]  /*6a50*/  IMAD.MOV.U32 R2, RZ, RZ, -0x1 ;  /* 0xffffffffff027424 */ /* 0x000fce00078e00ff */
[----:B------:R-:W-:Y:S05]  /*6a60*/  WARPSYNC.COLLECTIVE R2, `(.L_x_131) ;  /* 0x00000000020c7348 */ /* 0x000fea0003c00000 */
[----:B------:R-:W-:Y:S02]  /*6a70*/  ELECT P1, UR62, PT ;  /* 0x00000000003e782f */ /* 0x000fe40003820000 */
[----:B------:R-:W-:Y:S01]  /*6a80*/  MOV R2, UR62 ;  /* 0x0000003e00027c02 */ /* 0x000fe20008000f00 */
[----:B------:R-:W-:Y:S10]  /*6a90*/  ENDCOLLECTIVE ;  /* 0x000000000000791b */ /* 0x000ff40003800000 */
.L_x_131:
[----:B------:R-:W-:Y:S05]  /*6aa0*/  BSYNC B0 ;  /* 0x0000000000007941 */ /* 0x000fea0003800000 */
.L_x_130:
[----:B------:R-:W-:Y:S01]  /*6ab0*/  PLOP3.LUT P0, PT, P1, PT, PT, 0x80, 0x0 ;  /* 0x000000000000781c */ /* 0x000fe20000f0f070 */
[----:B------:R-:W-:-:S12]  /*6ac0*/  BRA `(.L_x_132) ;  /* 0xfffffff800c47947 */ /* 0x000fd8000383ffff */
.L_x_122:
[----:B0-----:R0:W1:Y:S02]  /*6ad0*/  SYNCS.PHASECHK.TRANS64.TRYWAIT P0, [R5+URZ], R2 ;  /* 0x00000002050075a7 */ /* 0x001064000800017f */
[----:B-1----:R-:W-:Y:S05]  /*6ae0*/  @!P0 NANOSLEEP.SYNCS 0x989680 ;  /* 0x009896800000895d */ /* 0x002fea0003900000 */
[----:B------:R-:W1:Y:S02]  /*6af0*/  @!P0 SYNCS.PHASECHK.TRANS64 P0, [R5+URZ], R2 ;  /* 0x00000002050085a7 */ /* 0x000e64000800007f */
[----:B-1----:R-:W-:Y:S05]  /*6b00*/  @!P0 BRA `(.L_x_122) ;  /* 0xfffffffc00f08947 */ /* 0x002fea000383ffff */
[----:B------:R-:W-:Y:S05]  /*6b10*/  BRA `(.L_x_133) ;  /* 0xfffffffc00047947 */ /* 0x000fea000383ffff */
.L_x_123:
[----:B0-----:R0:W1:Y:S02]  /*6b20*/  SYNCS.PHASECHK.TRANS64.TRYWAIT P0, [R7+URZ], R4 ;  /* 0x00000004070075a7 */ /* 0x001064000800017f */
[----:B-1----:R-:W-:Y:S05]  /*6b30*/  @!P0 NANOSLEEP.SYNCS 0x989680 ;  /* 0x009896800000895d */ /* 0x002fea0003900000 */
[----:B------:R-:W1:Y:S02]  /*6b40*/  @!P0 SYNCS.PHASECHK.TRANS64 P0, [R7+URZ], R4 ;  /* 0x00000004070085a7 */ /* 0x000e64000800007f */
[----:B-1----:R-:W-:Y:S05]  /*6b50*/  @!P0 BRA `(.L_x_123) ;  /* 0xfffffffc00f08947 */ /* 0x002fea000383ffff */
[----:B------:R-:W-:Y:S05]  /*6b60*/  BRA `(.L_x_134) ;  /* 0xfffffffc00147947 */ /* 0x000fea000383ffff */
.L_x_124:
[----:B-1----:R1:W2:Y:S02]  /*6b70*/  SYNCS.PHASECHK.TRANS64.TRYWAIT P0, [R6+URZ], R5 ;  /* 0x00000005060075a7 */ /* 0x0022a4000800017f */
[----:B--2---:R-:W-:Y:S05]  /*6b80*/  @!P0 NANOSLEEP.SYNCS 0x989680 ;  /* 0x009896800000895d */ /* 0x004fea0003900000 */
[----:B------:R-:W2:Y:S02]  /*6b90*/  @!P0 SYNCS.PHASECHK.TRANS64 P0, [R6+URZ], R5 ;  /* 0x00000005060085a7 */ /* 0x000ea4000800007f */
[----:B--2---:R-:W-:Y:S05]  /*6ba0*/  @!P0 BRA `(.L_x_124) ;  /* 0xfffffffc00f08947 */ /* 0x004fea000383ffff */
[----:B------:R-:W-:Y:S05]  /*6bb0*/  BRA `(.L_x_135) ;  /* 0xfffffffc001c7947 */ /* 0x000fea000383ffff */
.L_x_136:
[----:B------:R-:W-:-:S00]  /*6bc0*/  BRA `(.L_x_136) ;  /* 0xfffffffc00fc7947 */ /* 0x000fc0000383ffff */
[----:B------:R-:W-:-:S00]  /*6bd0*/  NOP ;  /* 0x0000000000007918 */ /* 0x000fc00000000000 */
        /* <DEDUP_REMOVED lines=10> */
.L_x_137:


//--------------------- .nv.shared._ZN7cutlass13device_kernelINS_4gemm6kernel13GemmUniversalIN4cute5tupleIJiiiiEEENS1_10collective13CollectiveMmaINS1_37MainloopSm90TmaGmmaWarpSpecializedFP8ILi4ENS5_IJNS4_1CILi1EEESB_SB_EEENS1_35KernelTmaWarpSpecializedCooperativeEEENS5_IJNSA_ILi128EEENSA_ILi64EEESG_EEENS_12float_e4m3_tENS5_IJlSB_lEEESI_SJ_NS4_8TiledMMAINS4_8MMA_AtomIJNS4_4SM904GMMA30MMA_64x64x32_F32E4M3E4M3_SS_TNILNSN_7ScaleInE1ELSP_1EEEEEENS4_6LayoutINS5_IJNSA_ILi2EEESB_SB_EEENS5_IJSB_NSA_ILi0EEESV_EEEEENS5_IJNS4_10UnderscoreESY_SY_EEEEENS4_13SM90_TMA_LOADENS4_14ComposedLayoutINS4_7SwizzleILi2ELi4ELi3EEENS4_18smem_ptr_flag_bitsILi8EEENSS_INS5_IJNSA_ILi8EEESG_EEENS5_IJSG_SB_EEEEEEEvNS4_8identityES11_S1B_vS1C_EENS_8epilogue10collective6detail29Sm90TmaWarpSpecializedAdapterINS1F_15DefaultEpilogueISI_SJ_SJ_NS1E_6thread17LinearCombinationISI_Li1EffLNS1J_9ScaleType4KindE0ELNS_15FloatRoundStyleE2ESI_EENS1_15EpilogueDefaultEEEEEvvEEEEvNT_6ParamsE --------------------------
	.section	.nv.shared._ZN7cutlass13device_kernelINS_4gemm6kernel13GemmUniversalIN4cute5tupleIJiiiiEEENS1_10collective13CollectiveMmaINS1_37MainloopSm90TmaGmmaWarpSpecializedFP8ILi4ENS5_IJNS4_1CILi1EEESB_SB_EEENS1_35KernelTmaWarpSpecializedCooperativeEEENS5_IJNSA_ILi128EEENSA_ILi64EEESG_EEENS_12float_e4m3_tENS5_IJlSB_lEEESI_SJ_NS4_8TiledMMAINS4_8MMA_AtomIJNS4_4SM904GMMA30MMA_64x64x32_F32E4M3E4M3_SS_TNILNSN_7ScaleInE1ELSP_1EEEEEENS4_6LayoutINS5_IJNSA_ILi2EEESB_SB_EEENS5_IJSB_NSA_ILi0EEESV_EEEEENS5_IJNS4_10UnderscoreESY_SY_EEEEENS4_13SM90_TMA_LOADENS4_14ComposedLayoutINS4_7SwizzleILi2ELi4ELi3EEENS4_18smem_ptr_flag_bitsILi8EEENSS_INS5_IJNSA_ILi8EEESG_EEENS5_IJSG_SB_EEEEEEEvNS4_8identityES11_S1B_vS1C_EENS_8epilogue10collective6detail29Sm90TmaWarpSpecializedAdapterINS1F_15DefaultEpilogueISI_SJ_SJ_NS1E_6thread17LinearCombinationISI_Li1EffLNS1J_9ScaleType4KindE0ELNS_15FloatRoundStyleE2ESI_EENS1_15EpilogueDefaultEEEEEvvEEEEvNT_6ParamsE,"aw",@nobits
	.sectionflags	@""
	.align	16
	.zero		1024


//--------------------- .nv.shared.reserved.0     --------------------------
	.section	.nv.shared.reserved.0,"aw",@nobits
	.weak		__nv_reservedSMEM_offset_0_alias
	.size		__nv_reservedSMEM_offset_0_alias, 0, 0
	.other		__nv_reservedSMEM_offset_0_alias,@"STO_CUDA_RESERVED_SHARED STV_DEFAULT"
__nv_reservedSMEM_offset_0_alias:
	.zero		0


//--------------------- .nv.global                --------------------------
	.section	.nv.global,"aw",@nobits
.nv.global:
	.type		_ZN39_INTERNAL_e50828ef_4_k_cu_4eab5baf_46514cute1_E,@object
	.size		_ZN39_INTERNAL_e50828ef_4_k_cu_4eab5baf_46514cute1_E,(_ZN39_INTERNAL_e50828ef_4_k_cu_4eab5baf_46514cuda3std3__45__cpo6cbeginE - _ZN39_INTERNAL_e50828ef_4_k_cu_4eab5baf_46514cute1_E)
_ZN39_INTERNAL_e50828ef_4_k_cu_4eab5baf_46514cute1_E:
	.zero		1
	.type		_ZN39_INTERNAL_e50828ef_4_k_cu_4eab5baf_46514cuda3std3__45__cpo6cbeginE,@object
	.size		_ZN39_INTERNAL_e50828ef_4_k_cu_4eab5baf_46514cuda3std3__45__cpo6cbeginE,(_ZN39_INTERNAL_e50828ef_4_k_cu_4eab5baf_46514cuda3std3__48in_placeE - _ZN39_INTERNAL_e50828ef_4_k_cu_4eab5baf_46514cuda3std3__45__cpo6cbeginE)
_ZN39_INTERNAL_e50828ef_4_k_cu_4eab5baf_46514cuda3std3__45__cpo6cbeginE:
	.zero		1
	.type		_ZN39_INTERNAL_e50828ef_4_k_cu_4eab5baf_46514cuda3std3__48in_placeE,@object
	.size		_ZN39_INTERNAL_e50828ef_4_k_cu_4eab5baf_46514cuda3std3__48in_placeE,(_ZN39_INTERNAL_e50828ef_4_k_cu_4eab5baf_46514cuda3std6ranges3__45__cpo9iter_moveE - _ZN39_INTERNAL_e50828ef_4_k_cu_4eab5baf_46514cuda3std3__48in_placeE)
_ZN39_INTERNAL_e50828ef_4_k_cu_4eab5baf_46514cuda3std3__48in_placeE:
	.zero		1
	.type		_ZN39_INTERNAL_e50828ef_4_k_cu_4eab5baf_46514cuda3std6ranges3__45__cpo9iter_moveE,@object
	.size		_ZN39_INTERNAL_e50828ef_4_k_cu_4eab5baf_46514cuda3std6ranges3__45__cpo9iter_moveE,(_ZN39_INTERNAL_e50828ef_4_k_cu_4eab5baf_46514cuda3std3__45__cpo5beginE - _ZN39_INTERNAL_e50828ef_4_k_cu_4eab5baf_46514cuda3std6ranges3__45__cpo9iter_moveE)
_ZN39_INTERNAL_e50828ef_4_k_cu_4eab5baf_46514cuda3std6ranges3__45__cpo9iter_moveE:
	.zero		1
	.type		_ZN39_INTERNAL_e50828ef_4_k_cu_4eab5baf_46514cuda3std3__45__cpo5beginE,@object
	.size		_ZN39_INTERNAL_e50828ef_4_k_cu_4eab5baf_46514cuda3std3__45__cpo5beginE,(_ZN39_INTERNAL_e50828ef_4_k_cu_4eab5baf_46514cuda3std3__441_GLOBAL__N__e50828ef_4_k_cu_4eab5baf_46516ignoreE - _ZN39_INTERNAL_e50828ef_4_k_cu_4eab5baf_46514cuda3std3__45__cpo5beginE)
_ZN39_INTERNAL_e50828ef_4_k_cu_4eab5baf_46514cuda3std3__45__cpo5beginE:
	.zero		1
	.type		_ZN39_INTERNAL_e50828ef_4_k_cu_4eab5baf_46514cuda3std3__441_GLOBAL__N__e50828ef_4_k_cu_4eab5baf_46516ignoreE,@object
	.size		_ZN39_INTERNAL_e50828ef_4_k_cu_4eab5baf_46514cuda3std3__441_GLOBAL__N__e50828ef_4_k_cu_4eab5baf_46516ignoreE,(_ZN39_INTERNAL_e50828ef_4_k_cu_4eab5baf_46514cute7productE - _ZN39_INTERNAL_e50828ef_4_k_cu_4eab5baf_46514cuda3std3__441_GLOBAL__N__e50828ef_4_k_cu_4eab5baf_46516ignoreE)
_ZN39_INTERNAL_e50828ef_4_k_cu_4eab5baf_46514cuda3std3__441_GLOBAL__N__e50828ef_4_k_cu_4eab5baf_46516ignoreE:
	.zero		1
	.type		_ZN39_INTERNAL_e50828ef_4_k_cu_4eab5baf_46514cute7productE,@object
	.size		_ZN39_INTERNAL_e50828ef_4_k_cu_4eab5baf_46514cute7productE,(_ZN39_INTERNAL_e50828ef_4_k_cu_4eab5baf_46514cuda3std3__45__cpo3endE - _ZN39_INTERNAL_e50828ef_4_k_cu_4eab5baf_46514cute7productE)
_ZN39_INTERNAL_e50828ef_4_k_cu_4eab5baf_46514cute7productE:
	.zero		1
	.type		_ZN39_INTERNAL_e50828ef_4_k_cu_4eab5baf_46514cuda3std3__45__cpo3endE,@object
	.size		_ZN39_INTERNAL_e50828ef_4_k_cu_4eab5baf_46514cuda3std3__45__cpo3endE,(_ZN39_INTERNAL_e50828ef_4_k_cu_4eab5baf_46514cuda3std3__419piecewise_constructE - _ZN39_INTERNAL_e50828ef_4_k_cu_4eab5baf_46514cuda3std3__45__cpo3endE)
_ZN39_INTERNAL_e50828ef_4_k_cu_4eab5baf_46514cuda3std3__45__cpo3endE:
	.zero		1
	.type		_ZN39_INTERNAL_e50828ef_4_k_cu_4eab5baf_46514cuda3std3__419piecewise_constructE,@object
	.size		_ZN39_INTERNAL_e50828ef_4_k_cu_4eab5baf_46514cuda3std3__419piecewise_constructE,(_ZN39_INTERNAL_e50828ef_4_k_cu_4eab5baf_46514cuda3std3__45__cpo4cendE - _ZN39_INTERNAL_e50828ef_4_k_cu_4eab5baf_46514cuda3std3__419piecewise_constructE)
_ZN39_INTERNAL_e50828ef_4_k_cu_4eab5baf_46514cuda3std3__419piecewise_constructE:
	.zero		1
	.type		_ZN39_INTERNAL_e50828ef_4_k_cu_4eab5baf_46514cuda3std3__45__cpo4cendE,@object
	.size		_ZN39_INTERNAL_e50828ef_4_k_cu_4eab5baf_46514cuda3std3__45__cpo4cendE,(_ZN39_INTERNAL_e50828ef_4_k_cu_4eab5baf_46514cuda3std6ranges3__45__cpo4swapE - _ZN39_INTERNAL_e50828ef_4_k_cu_4eab5baf_46514cuda3std3__45__cpo4cendE)
_ZN39_INTERNAL_e50828ef_4_k_cu_4eab5baf_46514cuda3std3__45__cpo4cendE:
	.zero		1
	.type		_ZN39_INTERNAL_e50828ef_4_k_cu_4eab5baf_46514cuda3std6ranges3__45__cpo4swapE,@object
	.size		_ZN39_INTERNAL_e50828ef_4_k_cu_4eab5baf_46514cuda3std6ranges3__45__cpo4swapE,(.L_7 - _ZN39_INTERNAL_e50828ef_4_k_cu_4eab5baf_46514cuda3std6ranges3__45__cpo4swapE)
_ZN39_INTERNAL_e50828ef_4_k_cu_4eab5baf_46514cuda3std6ranges3__45__cpo4swapE:
	.zero		1
.L_7:


//--------------------- .nv.constant0._ZN7cutlass13device_kernelINS_4gemm6kernel13GemmUniversalIN4cute5tupleIJiiiiEEENS1_10collective13CollectiveMmaINS1_37MainloopSm90TmaGmmaWarpSpecializedFP8ILi4ENS5_IJNS4_1CILi1EEESB_SB_EEENS1_35KernelTmaWarpSpecializedCooperativeEEENS5_IJNSA_ILi128EEENSA_ILi64EEESG_EEENS_12float_e4m3_tENS5_IJlSB_lEEESI_SJ_NS4_8TiledMMAINS4_8MMA_AtomIJNS4_4SM904GMMA30MMA_64x64x32_F32E4M3E4M3_SS_TNILNSN_7ScaleInE1ELSP_1EEEEEENS4_6LayoutINS5_IJNSA_ILi2EEESB_SB_EEENS5_IJSB_NSA_ILi0EEESV_EEEEENS5_IJNS4_10UnderscoreESY_SY_EEEEENS4_13SM90_TMA_LOADENS4_14ComposedLayoutINS4_7SwizzleILi2ELi4ELi3EEENS4_18smem_ptr_flag_bitsILi8EEENSS_INS5_IJNSA_ILi8EEESG_EEENS5_IJSG_SB_EEEEEEEvNS4_8identityES11_S1B_vS1C_EENS_8epilogue10collective6detail29Sm90TmaWarpSpecializedAdapterINS1F_15DefaultEpilogueISI_SJ_SJ_NS1E_6thread17LinearCombinationISI_Li1EffLNS1J_9ScaleType4KindE0ELNS_15FloatRoundStyleE2ESI_EENS1_15EpilogueDefaultEEEEEvvEEEEvNT_6ParamsE --------------------------
	.section	.nv.constant0._ZN7cutlass13device_kernelINS_4gemm6kernel13GemmUniversalIN4cute5tupleIJiiiiEEENS1_10collective13CollectiveMmaINS1_37MainloopSm90TmaGmmaWarpSpecializedFP8ILi4ENS5_IJNS4_1CILi1EEESB_SB_EEENS1_35KernelTmaWarpSpecializedCooperativeEEENS5_IJNSA_ILi128EEENSA_ILi64EEESG_EEENS_12float_e4m3_tENS5_IJlSB_lEEESI_SJ_NS4_8TiledMMAINS4_8MMA_AtomIJNS4_4SM904GMMA30MMA_64x64x32_F32E4M3E4M3_SS_TNILNSN_7ScaleInE1ELSP_1EEEEEENS4_6LayoutINS5_IJNSA_ILi2EEESB_SB_EEENS5_IJSB_NSA_ILi0EEESV_EEEEENS5_IJNS4_10UnderscoreESY_SY_EEEEENS4_13SM90_TMA_LOADENS4_14ComposedLayoutINS4_7SwizzleILi2ELi4ELi3EEENS4_18smem_ptr_flag_bitsILi8EEENSS_INS5_IJNSA_ILi8EEESG_EEENS5_IJSG_SB_EEEEEEEvNS4_8identityES11_S1B_vS1C_EENS_8epilogue10collective6detail29Sm90TmaWarpSpecializedAdapterINS1F_15DefaultEpilogueISI_SJ_SJ_NS1E_6thread17LinearCombinationISI_Li1EffLNS1J_9ScaleType4KindE0ELNS_15FloatRoundStyleE2ESI_EENS1_15EpilogueDefaultEEEEEvvEEEEvNT_6ParamsE,"a",@progbits
	.sectionflags	@""
	.align	4
.nv.constant0._ZN7cutlass13device_kernelINS_4gemm6kernel13GemmUniversalIN4cute5tupleIJiiiiEEENS1_10collective13CollectiveMmaINS1_37MainloopSm90TmaGmmaWarpSpecializedFP8ILi4ENS5_IJNS4_1CILi1EEESB_SB_EEENS1_35KernelTmaWarpSpecializedCooperativeEEENS5_IJNSA_ILi128EEENSA_ILi64EEESG_EEENS_12float_e4m3_tENS5_IJlSB_lEEESI_SJ_NS4_8TiledMMAINS4_8MMA_AtomIJNS4_4SM904GMMA30MMA_64x64x32_F32E4M3E4M3_SS_TNILNSN_7ScaleInE1ELSP_1EEEEEENS4_6LayoutINS5_IJNSA_ILi2EEESB_SB_EEENS5_IJSB_NSA_ILi0EEESV_EEEEENS5_IJNS4_10UnderscoreESY_SY_EEEEENS4_13SM90_TMA_LOADENS4_14ComposedLayoutINS4_7SwizzleILi2ELi4ELi3EEENS4_18smem_ptr_flag_bitsILi8EEENSS_INS5_IJNSA_ILi8EEESG_EEENS5_IJSG_SB_EEEEEEEvNS4_8identityES11_S1B_vS1C_EENS_8epilogue10collective6detail29Sm90TmaWarpSpecializedAdapterINS1F_15DefaultEpilogueISI_SJ_SJ_NS1E_6thread17LinearCombinationISI_Li1EffLNS1J_9ScaleType4KindE0ELNS_15FloatRoundStyleE2ESI_EENS1_15EpilogueDefaultEEEEEvvEEEEvNT_6ParamsE:
	.zero		1664


//--------------------- SYMBOLS --------------------------

	.type		.nv.reservedSmem.offset0,@object
	.size		.nv.reservedSmem.offset0,0x4
